//
// Generated by NVIDIA NVVM Compiler
//
// Compiler Build ID: CL-36424714
// Cuda compilation tools, release 13.0, V13.0.88
// Based on NVVM 20.0.0
//

.version 9.0
.target sm_100
.address_size 64

	// .globl	default_function_kernel0
// _ZZ24default_function_kernel0E15pad_temp_shared has been demoted
// _ZZ24default_function_kernel0E13kernel_shared has been demoted

.visible .entry default_function_kernel0(
	.param .u64 .ptr .align 1 default_function_kernel0_param_0,
	.param .u64 .ptr .align 1 default_function_kernel0_param_1,
	.param .u64 .ptr .align 1 default_function_kernel0_param_2
)
{
	.reg .pred 	%p<61>;
	.reg .b32 	%r<138>;
	.reg .b32 	%f<185>;
	.reg .b64 	%rd<19>;
	// demoted variable
	.shared .align 4 .b8 _ZZ24default_function_kernel0E15pad_temp_shared[288];
	// demoted variable
	.shared .align 4 .b8 _ZZ24default_function_kernel0E13kernel_shared[288];
	ld.param.u64 	%rd8, [default_function_kernel0_param_0];
	ld.param.u64 	%rd9, [default_function_kernel0_param_1];
	cvta.to.global.u64 	%rd1, %rd8;
	cvta.to.global.u64 	%rd10, %rd9;
	mov.u32 	%r1, %tid.z;
	mov.u32 	%r2, %tid.y;
	mul.lo.s32 	%r38, %r2, 3;
	mad.lo.s32 	%r39, %r1, 18, %r38;
	mov.u32 	%r40, %ctaid.y;
	mul.lo.s32 	%r41, %r40, 7;
	mov.u32 	%r42, %ctaid.x;
	shl.b32 	%r4, %r42, 2;
	mul.lo.s32 	%r5, %r40, 196;
	shr.u32 	%r43, %r2, 1;
	mad.lo.s32 	%r44, %r1, 3, %r43;
	setp.gt.u32 	%p3, %r44, 11;
	mul.lo.s32 	%r45, %r1, 6;
	add.s32 	%r46, %r45, %r2;
	setp.gt.u32 	%p4, %r46, 23;
	mov.u32 	%r6, %ctaid.z;
	mad.lo.s32 	%r7, %r6, 12, %r44;
	mul.lo.s32 	%r48, %r6, 17280;
	and.b32  	%r49, %r2, 1;
	setp.eq.b32 	%p5, %r49, 1;
	selp.b32 	%r50, 9, 0, %p5;
	add.s32 	%r51, %r39, -36;
	setp.lt.u32 	%p6, %r39, 36;
	selp.b32 	%r52, %r39, %r51, %p6;
	shr.u32 	%r53, %r52, 2;
	and.b32  	%r8, %r39, 3;
	setp.gt.u32 	%p7, %r39, 35;
	selp.b32 	%r54, 784, 0, %p7;
	shl.b32 	%r55, %r39, 2;
	mov.u32 	%r56, _ZZ24default_function_kernel0E15pad_temp_shared;
	add.s32 	%r9, %r56, %r55;
	add.s32 	%r57, %r39, 1;
	add.s32 	%r58, %r39, -35;
	setp.lt.u32 	%p8, %r57, 36;
	selp.b32 	%r59, %r57, %r58, %p8;
	shr.u32 	%r60, %r59, 2;
	or.b32  	%r61, %r60, %r41;
	setp.ne.s32 	%p9, %r61, 0;
	add.s32 	%r62, %r60, %r41;
	setp.lt.u32 	%p10, %r62, 29;
	and.pred  	%p1, %p9, %p10;
	and.b32  	%r10, %r57, 3;
	setp.gt.u32 	%p11, %r57, 35;
	selp.b32 	%r64, 784, 0, %p11;
	add.s32 	%r65, %r39, 2;
	add.s32 	%r66, %r39, -34;
	setp.lt.u32 	%p12, %r65, 36;
	selp.b32 	%r67, %r65, %r66, %p12;
	shr.u32 	%r68, %r67, 2;
	xor.b32  	%r11, %r8, 2;
	setp.gt.u32 	%p13, %r65, 35;
	selp.b32 	%r69, 784, 0, %p13;
	or.pred  	%p2, %p3, %p4;
	mov.u32 	%r70, _ZZ24default_function_kernel0E13kernel_shared;
	add.s32 	%r12, %r70, %r55;
	shl.b32 	%r71, %r2, 4;
	add.s32 	%r13, %r56, %r71;
	shl.b32 	%r72, %r45, 2;
	add.s32 	%r14, %r70, %r72;
	add.s64 	%rd2, %rd10, 12;
	or.b32  	%r73, %r50, %r48;
	mad.lo.s32 	%r74, %r1, 4320, %r73;
	mad.lo.s32 	%r15, %r43, 1440, %r74;
	or.b32  	%r75, %r69, %r11;
	add.s32 	%r76, %r75, %r5;
	mad.lo.s32 	%r77, %r68, 28, %r76;
	add.s32 	%r78, %r77, %r4;
	add.s32 	%r16, %r78, -29;
	add.s32 	%r79, %r64, %r5;
	mad.lo.s32 	%r80, %r60, 28, %r79;
	add.s32 	%r81, %r80, %r4;
	or.b32  	%r82, %r81, %r10;
	add.s32 	%r17, %r82, -29;
	add.s32 	%r83, %r54, %r5;
	mad.lo.s32 	%r84, %r53, 28, %r83;
	add.s32 	%r85, %r84, %r4;
	or.b32  	%r86, %r85, %r8;
	add.s32 	%r18, %r86, -29;
	mov.b32 	%r131, 0;
	mov.f32 	%f170, 0f00000000;
	not.pred 	%p27, %p1;
	mov.f32 	%f171, %f170;
	mov.f32 	%f172, %f170;
	mov.f32 	%f173, %f170;
	mov.f32 	%f174, %f170;
	mov.f32 	%f175, %f170;
	mov.f32 	%f176, %f170;
	mov.f32 	%f177, %f170;
	mov.f32 	%f178, %f170;
	mov.f32 	%f179, %f170;
	mov.f32 	%f180, %f170;
	mov.f32 	%f181, %f170;
$L__BB0_1:
	mul.lo.s32 	%r88, %r131, 1568;
	mad.lo.s32 	%r135, %r131, 18, %r15;
	add.s32 	%r134, %r16, %r88;
	add.s32 	%r133, %r17, %r88;
	add.s32 	%r132, %r18, %r88;
	mov.b32 	%r137, 0;
	mov.u32 	%r136, %r4;
$L__BB0_2:
	mul.wide.s32 	%rd11, %r134, 4;
	add.s64 	%rd3, %rd1, %rd11;
	mul.wide.s32 	%rd12, %r133, 4;
	add.s64 	%rd4, %rd1, %rd12;
	mul.wide.s32 	%rd13, %r132, 4;
	add.s64 	%rd5, %rd1, %rd13;
	bar.sync 	0;
	setp.gt.u32 	%p14, %r39, 71;
	setp.gt.u32 	%p15, %r2, 5;
	or.pred  	%p16, %p14, %p15;
	mov.f32 	%f182, 0f00000000;
	@%p16 bra 	$L__BB0_7;
	setp.lt.u32 	%p17, %r39, 36;
	add.s32 	%r90, %r39, -36;
	selp.b32 	%r91, %r39, %r90, %p17;
	shr.u32 	%r92, %r91, 2;
	mov.u32 	%r93, %ctaid.y;
	mul.lo.s32 	%r94, %r93, 7;
	or.b32  	%r95, %r92, %r94;
	setp.eq.s32 	%p18, %r95, 0;
	add.s32 	%r96, %r92, %r94;
	setp.gt.u32 	%p19, %r96, 28;
	or.pred  	%p20, %p18, %p19;
	@%p20 bra 	$L__BB0_6;
	or.b32  	%r99, %r8, %r136;
	setp.eq.s32 	%p21, %r99, 0;
	sub.s32 	%r100, 29, %r8;
	setp.ge.u32 	%p22, %r136, %r100;
	or.pred  	%p23, %p21, %p22;
	@%p23 bra 	$L__BB0_6;
	ld.global.nc.f32 	%f182, [%rd5];
$L__BB0_6:
	st.shared.f32 	[%r9], %f182;
$L__BB0_7:
	add.s32 	%r101, %r39, 1;
	setp.gt.u32 	%p24, %r101, 71;
	or.pred  	%p26, %p24, %p15;
	mov.f32 	%f183, 0f00000000;
	@%p26 bra 	$L__BB0_12;
	@%p27 bra 	$L__BB0_11;
	or.b32  	%r104, %r10, %r136;
	setp.eq.s32 	%p28, %r104, 0;
	sub.s32 	%r105, 29, %r10;
	setp.ge.u32 	%p29, %r136, %r105;
	or.pred  	%p30, %p28, %p29;
	@%p30 bra 	$L__BB0_11;
	ld.global.nc.f32 	%f183, [%rd4];
$L__BB0_11:
	st.shared.f32 	[%r9+4], %f183;
$L__BB0_12:
	add.s32 	%r106, %r39, 2;
	setp.gt.u32 	%p31, %r106, 71;
	or.pred  	%p33, %p31, %p15;
	mov.f32 	%f184, 0f00000000;
	@%p33 bra 	$L__BB0_17;
	setp.lt.u32 	%p34, %r106, 36;
	add.s32 	%r109, %r39, -34;
	selp.b32 	%r110, %r106, %r109, %p34;
	shr.u32 	%r111, %r110, 2;
	mov.u32 	%r112, %ctaid.y;
	mul.lo.s32 	%r113, %r112, 7;
	or.b32  	%r114, %r111, %r113;
	setp.eq.s32 	%p35, %r114, 0;
	add.s32 	%r115, %r111, %r113;
	setp.gt.u32 	%p36, %r115, 28;
	or.pred  	%p37, %p35, %p36;
	@%p37 bra 	$L__BB0_16;
	or.b32  	%r118, %r11, %r136;
	setp.eq.s32 	%p38, %r118, 0;
	sub.s32 	%r119, 29, %r11;
	setp.ge.u32 	%p39, %r136, %r119;
	or.pred  	%p40, %p38, %p39;
	@%p40 bra 	$L__BB0_16;
	ld.global.nc.f32 	%f184, [%rd3];
$L__BB0_16:
	st.shared.f32 	[%r9+8], %f184;
$L__BB0_17:
	mul.wide.u32 	%rd14, %r135, 4;
	add.s64 	%rd6, %rd2, %rd14;
	setp.gt.u32 	%p43, %r7, 95;
	or.pred  	%p44, %p2, %p14;
	or.pred  	%p45, %p44, %p15;
	or.pred  	%p46, %p45, %p43;
	@%p46 bra 	$L__BB0_19;
	ld.global.nc.f32 	%f50, [%rd6+-12];
	st.shared.f32 	[%r12], %f50;
$L__BB0_19:
	setp.gt.u32 	%p47, %r39, 70;
	setp.gt.u32 	%p48, %r2, 5;
	or.pred  	%p50, %p2, %p47;
	or.pred  	%p51, %p50, %p48;
	or.pred  	%p52, %p51, %p43;
	@%p52 bra 	$L__BB0_21;
	ld.global.nc.f32 	%f51, [%rd6];
	st.shared.f32 	[%r12+4], %f51;
$L__BB0_21:
	setp.gt.u32 	%p53, %r39, 69;
	setp.gt.u32 	%p55, %r7, 95;
	or.pred  	%p56, %p2, %p53;
	or.pred  	%p57, %p56, %p48;
	or.pred  	%p58, %p57, %p55;
	@%p58 bra 	$L__BB0_23;
	ld.global.nc.f32 	%f52, [%rd6+12];
	st.shared.f32 	[%r12+8], %f52;
$L__BB0_23:
	bar.sync 	0;
	ld.shared.f32 	%f53, [%r13];
	ld.shared.f32 	%f54, [%r13+4];
	ld.shared.f32 	%f55, [%r13+8];
	ld.shared.f32 	%f56, [%r13+12];
	ld.shared.f32 	%f57, [%r13+16];
	ld.shared.f32 	%f58, [%r13+20];
	ld.shared.f32 	%f59, [%r13+24];
	ld.shared.f32 	%f60, [%r13+28];
	ld.shared.f32 	%f61, [%r13+32];
	ld.shared.f32 	%f62, [%r13+36];
	ld.shared.f32 	%f63, [%r13+40];
	ld.shared.f32 	%f64, [%r13+44];
	ld.shared.f32 	%f65, [%r14];
	ld.shared.f32 	%f66, [%r14+96];
	ld.shared.f32 	%f67, [%r14+192];
	ld.shared.f32 	%f68, [%r14+4];
	ld.shared.f32 	%f69, [%r14+100];
	ld.shared.f32 	%f70, [%r14+196];
	ld.shared.f32 	%f71, [%r14+8];
	ld.shared.f32 	%f72, [%r14+104];
	ld.shared.f32 	%f73, [%r14+200];
	fma.rn.f32 	%f74, %f53, %f65, %f170;
	fma.rn.f32 	%f75, %f53, %f66, %f174;
	fma.rn.f32 	%f76, %f53, %f67, %f178;
	fma.rn.f32 	%f77, %f54, %f65, %f171;
	fma.rn.f32 	%f78, %f54, %f66, %f175;
	fma.rn.f32 	%f79, %f54, %f67, %f179;
	fma.rn.f32 	%f80, %f55, %f65, %f172;
	fma.rn.f32 	%f81, %f55, %f66, %f176;
	fma.rn.f32 	%f82, %f55, %f67, %f180;
	fma.rn.f32 	%f83, %f56, %f65, %f173;
	fma.rn.f32 	%f84, %f56, %f66, %f177;
	fma.rn.f32 	%f85, %f56, %f67, %f181;
	fma.rn.f32 	%f86, %f57, %f68, %f74;
	fma.rn.f32 	%f87, %f57, %f69, %f75;
	fma.rn.f32 	%f88, %f57, %f70, %f76;
	fma.rn.f32 	%f89, %f58, %f68, %f77;
	fma.rn.f32 	%f90, %f58, %f69, %f78;
	fma.rn.f32 	%f91, %f58, %f70, %f79;
	fma.rn.f32 	%f92, %f59, %f68, %f80;
	fma.rn.f32 	%f93, %f59, %f69, %f81;
	fma.rn.f32 	%f94, %f59, %f70, %f82;
	fma.rn.f32 	%f95, %f60, %f68, %f83;
	fma.rn.f32 	%f96, %f60, %f69, %f84;
	fma.rn.f32 	%f97, %f60, %f70, %f85;
	fma.rn.f32 	%f98, %f61, %f71, %f86;
	fma.rn.f32 	%f99, %f61, %f72, %f87;
	fma.rn.f32 	%f100, %f61, %f73, %f88;
	fma.rn.f32 	%f101, %f62, %f71, %f89;
	fma.rn.f32 	%f102, %f62, %f72, %f90;
	fma.rn.f32 	%f103, %f62, %f73, %f91;
	fma.rn.f32 	%f104, %f63, %f71, %f92;
	fma.rn.f32 	%f105, %f63, %f72, %f93;
	fma.rn.f32 	%f106, %f63, %f73, %f94;
	fma.rn.f32 	%f107, %f64, %f71, %f95;
	fma.rn.f32 	%f108, %f64, %f72, %f96;
	fma.rn.f32 	%f109, %f64, %f73, %f97;
	ld.shared.f32 	%f110, [%r13+144];
	ld.shared.f32 	%f111, [%r13+148];
	ld.shared.f32 	%f112, [%r13+152];
	ld.shared.f32 	%f113, [%r13+156];
	ld.shared.f32 	%f114, [%r13+160];
	ld.shared.f32 	%f115, [%r13+164];
	ld.shared.f32 	%f116, [%r13+168];
	ld.shared.f32 	%f117, [%r13+172];
	ld.shared.f32 	%f118, [%r13+176];
	ld.shared.f32 	%f119, [%r13+180];
	ld.shared.f32 	%f120, [%r13+184];
	ld.shared.f32 	%f121, [%r13+188];
	ld.shared.f32 	%f122, [%r14+12];
	ld.shared.f32 	%f123, [%r14+108];
	ld.shared.f32 	%f124, [%r14+204];
	ld.shared.f32 	%f125, [%r14+16];
	ld.shared.f32 	%f126, [%r14+112];
	ld.shared.f32 	%f127, [%r14+208];
	ld.shared.f32 	%f128, [%r14+20];
	ld.shared.f32 	%f129, [%r14+116];
	ld.shared.f32 	%f130, [%r14+212];
	fma.rn.f32 	%f131, %f110, %f122, %f98;
	fma.rn.f32 	%f132, %f110, %f123, %f99;
	fma.rn.f32 	%f133, %f110, %f124, %f100;
	fma.rn.f32 	%f134, %f111, %f122, %f101;
	fma.rn.f32 	%f135, %f111, %f123, %f102;
	fma.rn.f32 	%f136, %f111, %f124, %f103;
	fma.rn.f32 	%f137, %f112, %f122, %f104;
	fma.rn.f32 	%f138, %f112, %f123, %f105;
	fma.rn.f32 	%f139, %f112, %f124, %f106;
	fma.rn.f32 	%f140, %f113, %f122, %f107;
	fma.rn.f32 	%f141, %f113, %f123, %f108;
	fma.rn.f32 	%f142, %f113, %f124, %f109;
	fma.rn.f32 	%f143, %f114, %f125, %f131;
	fma.rn.f32 	%f144, %f114, %f126, %f132;
	fma.rn.f32 	%f145, %f114, %f127, %f133;
	fma.rn.f32 	%f146, %f115, %f125, %f134;
	fma.rn.f32 	%f147, %f115, %f126, %f135;
	fma.rn.f32 	%f148, %f115, %f127, %f136;
	fma.rn.f32 	%f149, %f116, %f125, %f137;
	fma.rn.f32 	%f150, %f116, %f126, %f138;
	fma.rn.f32 	%f151, %f116, %f127, %f139;
	fma.rn.f32 	%f152, %f117, %f125, %f140;
	fma.rn.f32 	%f153, %f117, %f126, %f141;
	fma.rn.f32 	%f154, %f117, %f127, %f142;
	fma.rn.f32 	%f170, %f118, %f128, %f143;
	fma.rn.f32 	%f174, %f118, %f129, %f144;
	fma.rn.f32 	%f178, %f118, %f130, %f145;
	fma.rn.f32 	%f171, %f119, %f128, %f146;
	fma.rn.f32 	%f175, %f119, %f129, %f147;
	fma.rn.f32 	%f179, %f119, %f130, %f148;
	fma.rn.f32 	%f172, %f120, %f128, %f149;
	fma.rn.f32 	%f176, %f120, %f129, %f150;
	fma.rn.f32 	%f180, %f120, %f130, %f151;
	fma.rn.f32 	%f173, %f121, %f128, %f152;
	fma.rn.f32 	%f177, %f121, %f129, %f153;
	fma.rn.f32 	%f181, %f121, %f130, %f154;
	add.s32 	%r137, %r137, 1;
	add.s32 	%r136, %r136, 1;
	add.s32 	%r135, %r135, 1;
	add.s32 	%r134, %r134, 1;
	add.s32 	%r133, %r133, 1;
	add.s32 	%r132, %r132, 1;
	setp.ne.s32 	%p59, %r137, 3;
	@%p59 bra 	$L__BB0_2;
	add.s32 	%r131, %r131, 1;
	setp.ne.s32 	%p60, %r131, 80;
	@%p60 bra 	$L__BB0_1;
	ld.param.u64 	%rd18, [default_function_kernel0_param_2];
	mul.lo.s32 	%r126, %r1, 784;
	mad.lo.s32 	%r127, %r6, 9408, %r126;
	add.s32 	%r128, %r127, %r5;
	mad.lo.s32 	%r129, %r2, 28, %r128;
	add.s32 	%r130, %r129, %r4;
	cvta.to.global.u64 	%rd15, %rd18;
	mul.wide.u32 	%rd16, %r130, 4;
	add.s64 	%rd17, %rd15, %rd16;
	st.global.f32 	[%rd17], %f170;
	st.global.f32 	[%rd17+12544], %f174;
	st.global.f32 	[%rd17+25088], %f178;
	st.global.f32 	[%rd17+4], %f171;
	st.global.f32 	[%rd17+12548], %f175;
	st.global.f32 	[%rd17+25092], %f179;
	st.global.f32 	[%rd17+8], %f172;
	st.global.f32 	[%rd17+12552], %f176;
	st.global.f32 	[%rd17+25096], %f180;
	st.global.f32 	[%rd17+12], %f173;
	st.global.f32 	[%rd17+12556], %f177;
	st.global.f32 	[%rd17+25100], %f181;
	ret;

}


// ===== COMPILED SASS (sm_100) =====

	.target	sm_100

	.elftype	@"ET_EXEC"


//--------------------- .note.nv.tkinfo           --------------------------
	.section	.note.nv.tkinfo,"",@"SHT_NOTE"
	.sectionflags	@"SHF_NOTE_NV_TKINFO"
	.tkinfo
        /*0018*/ 	.word	0x00000002
        /*0030*/ 	.string	""
        /*0030*/ 	.string	"ptxas"
        /*0030*/ 	.string	"Cuda compilation tools, release 13.0, V13.0.88"
        /*0030*/ 	.string	"Build cuda_13.0.r13.0/compiler.36424714_0"
        /*0030*/ 	.string	"-arch sm_100 -m 64 "



//--------------------- .note.nv.cuinfo           --------------------------
	.section	.note.nv.cuinfo,"",@"SHT_NOTE"
	.sectionflags	@"SHF_NOTE_NV_CUINFO"
        /*0018*/ 	.short	0x0002
        /*001a*/ 	.short	0x0064
        /*001c*/ 	.short	0x0082
	.zero		2


//--------------------- .nv.info                  --------------------------
	.section	.nv.info,"",@"SHT_CUDA_INFO"
	.align	4


	//----- nvinfo : EIATTR_REGCOUNT
	.align		4
        /*0000*/ 	.byte	0x04, 0x2f
        /*0002*/ 	.short	(.L_1 - .L_0)
	.align		4
.L_0:
        /*0004*/ 	.word	index@(default_function_kernel0)
        /*0008*/ 	.word	0x00000038


	//----- nvinfo : EIATTR_FRAME_SIZE
	.align		4
.L_1:
        /*000c*/ 	.byte	0x04, 0x11
        /*000e*/ 	.short	(.L_3 - .L_2)
	.align		4
.L_2:
        /*0010*/ 	.word	index@(default_function_kernel0)
        /*0014*/ 	.word	0x00000000


	//----- nvinfo : EIATTR_MIN_STACK_SIZE
	.align		4
.L_3:
        /*0018*/ 	.byte	0x04, 0x12
        /*001a*/ 	.short	(.L_5 - .L_4)
	.align		4
.L_4:
        /*001c*/ 	.word	index@(default_function_kernel0)
        /*0020*/ 	.word	0x00000000
.L_5:


//--------------------- .nv.compat                --------------------------
	.section	.nv.compat,"",@"SHT_CUDA_COMPAT_INFO"
	.align	4
        /*0000*/ 	.byte	0x02, 0x09, 0x00, 0x00, 0x02, 0x02, 0x01, 0x00, 0x02, 0x05, 0x05, 0x00, 0x03, 0x07, 0x01, 0x01
        /*0010*/ 	.byte	0x02, 0x03, 0x00, 0x00, 0x02, 0x06, 0x01, 0x00, 0x04, 0x0b, 0x08, 0x00, 0x09, 0x00, 0x00, 0x00
        /*0020*/ 	.byte	0x00, 0x00, 0x00, 0x00


//--------------------- .nv.info.default_function_kernel0 --------------------------
	.section	.nv.info.default_function_kernel0,"",@"SHT_CUDA_INFO"
	.sectionflags	@""
	.align	4


	//----- nvinfo : EIATTR_CUDA_API_VERSION
	.align		4
        /*0000*/ 	.byte	0x04, 0x37
        /*0002*/ 	.short	(.L_7 - .L_6)
.L_6:
        /*0004*/ 	.word	0x00000082


	//----- nvinfo : EIATTR_KPARAM_INFO
	.align		4
.L_7:
        /*0008*/ 	.byte	0x04, 0x17
        /*000a*/ 	.short	(.L_9 - .L_8)
.L_8:
        /*000c*/ 	.word	0x00000000
        /*0010*/ 	.short	0x0002
        /*0012*/ 	.short	0x0010
        /*0014*/ 	.byte	0x00, 0xf5, 0x21, 0x00


	//----- nvinfo : EIATTR_KPARAM_INFO
	.align		4
.L_9:
        /*0018*/ 	.byte	0x04, 0x17
        /*001a*/ 	.short	(.L_11 - .L_10)
.L_10:
        /*001c*/ 	.word	0x00000000
        /*0020*/ 	.short	0x0001
        /*0022*/ 	.short	0x0008
        /*0024*/ 	.byte	0x00, 0xf5, 0x21, 0x00


	//----- nvinfo : EIATTR_KPARAM_INFO
	.align		4
.L_11:
        /*0028*/ 	.byte	0x04, 0x17
        /*002a*/ 	.short	(.L_13 - .L_12)
.L_12:
        /*002c*/ 	.word	0x00000000
        /*0030*/ 	.short	0x0000
        /*0032*/ 	.short	0x0000
        /*0034*/ 	.byte	0x00, 0xf5, 0x21, 0x00


	//----- nvinfo : EIATTR_SPARSE_MMA_MASK
	.align		4
.L_13:
        /*0038*/ 	.byte	0x03, 0x50
        /*003a*/ 	.short	0x0000


	//----- nvinfo : EIATTR_MAXREG_COUNT
	.align		4
        /*003c*/ 	.byte	0x03, 0x1b
        /*003e*/ 	.short	0x00ff


	//----- nvinfo : EIATTR_NUM_BARRIERS
	.align		4
        /*0040*/ 	.byte	0x02, 0x4c
        /*0042*/ 	.byte	0x01
	.zero		1


	//----- nvinfo : EIATTR_MERCURY_ISA_VERSION
	.align		4
        /*0044*/ 	.byte	0x03, 0x5f
        /*0046*/ 	.short	0x0101


	//----- nvinfo : EIATTR_VRC_CTA_INIT_COUNT
	.align		4
        /*0048*/ 	.byte	0x02, 0x4a
	.zero		1
	.zero		1


	//----- nvinfo : EIATTR_EXIT_INSTR_OFFSETS
	.align		4
        /*004c*/ 	.byte	0x04, 0x1c
        /*004e*/ 	.short	(.L_15 - .L_14)


	//   ....[0]....
.L_14:
        /*0050*/ 	.word	0x00002910


	//----- nvinfo : EIATTR_CRS_STACK_SIZE
	.align		4
.L_15:
        /*0054*/ 	.byte	0x04, 0x1e
        /*0056*/ 	.short	(.L_17 - .L_16)
.L_16:
        /*0058*/ 	.word	0x00000000


	//----- nvinfo : EIATTR_CBANK_PARAM_SIZE
	.align		4
.L_17:
        /*005c*/ 	.byte	0x03, 0x19
        /*005e*/ 	.short	0x0018


	//----- nvinfo : EIATTR_PARAM_CBANK
	.align		4
        /*0060*/ 	.byte	0x04, 0x0a
        /*0062*/ 	.short	(.L_19 - .L_18)
	.align		4
.L_18:
        /*0064*/ 	.word	index@(.nv.constant0.default_function_kernel0)
        /*0068*/ 	.short	0x0380
        /*006a*/ 	.short	0x0018


	//----- nvinfo : EIATTR_SW_WAR
	.align		4
.L_19:
        /*006c*/ 	.byte	0x04, 0x36
        /*006e*/ 	.short	(.L_21 - .L_20)
.L_20:
        /*0070*/ 	.word	0x00000008
.L_21:


//--------------------- .nv.callgraph             --------------------------
	.section	.nv.callgraph,"",@"SHT_CUDA_CALLGRAPH"
	.align	4
	.sectionentsize	8
	.align		4
        /*0000*/ 	.word	0x00000000
	.align		4
        /*0004*/ 	.word	0xffffffff
	.align		4
        /*0008*/ 	.word	0x00000000
	.align		4
        /*000c*/ 	.word	0xfffffffe
	.align		4
        /*0010*/ 	.word	0x00000000
	.align		4
        /*0014*/ 	.word	0xfffffffd
	.align		4
        /*0018*/ 	.word	0x00000000
	.align		4
        /*001c*/ 	.word	0xfffffffc


//--------------------- .text.default_function_kernel0 --------------------------
	.section	.text.default_function_kernel0,"ax",@progbits
	.align	128
        .global         default_function_kernel0
        .type           default_function_kernel0,@function
        .size           default_function_kernel0,(.L_x_38 - default_function_kernel0)
        .other          default_function_kernel0,@"STO_CUDA_ENTRY STV_DEFAULT"
default_function_kernel0:
.text.default_function_kernel0:
[----:B------:R-:W-:Y:S01]  /*0000*/  LDC R1, c[0x0][0x37c] ;  /* 0x0000df00ff017b82 */ /* 0x000fe20000000800 */
[----:B------:R-:W0:Y:S07]  /*0010*/  S2R R0, SR_TID.Y ;  /* 0x0000000000007919 */ /* 0x000e2e0000002200 */
[----:B------:R-:W1:Y:S01]  /*0020*/  S2UR UR4, SR_CTAID.Y ;  /* 0x00000000000479c3 */ /* 0x000e620000002600 */
[----:B------:R-:W-:Y:S01]  /*0030*/  MOV R34, 0x400 ;  /* 0x0000040000227802 */ /* 0x000fe20000000f00 */
[----:B------:R-:W2:Y:S01]  /*0040*/  LDCU.64 UR6, c[0x0][0x388] ;  /* 0x00007100ff0677ac */ /* 0x000ea20008000a00 */
[----:B------:R-:W3:Y:S01]  /*0050*/  S2R R7, SR_TID.Z ;  /* 0x0000000000077919 */ /* 0x000ee20000002300 */
[----:B------:R-:W-:Y:S01]  /*0060*/  HFMA2 R49, -RZ, RZ, 0, 0 ;  /* 0x00000000ff317431 */ /* 0x000fe200000001ff */
[----:B------:R-:W-:Y:S01]  /*0070*/  IADD3 R8, PT, PT, R34, 0x120, RZ ;  /* 0x0000012022087810 */ /* 0x000fe20007ffe0ff */
[----:B------:R-:W-:Y:S01]  /*0080*/  HFMA2 R45, -RZ, RZ, 0, 0 ;  /* 0x00000000ff2d7431 */ /* 0x000fe200000001ff */
[----:B------:R-:W4:Y:S01]  /*0090*/  S2R R5, SR_CgaCtaId ;  /* 0x0000000000057919 */ /* 0x000f220000008800 */
[----:B------:R-:W5:Y:S01]  /*00a0*/  S2UR UR5, SR_CTAID.X ;  /* 0x00000000000579c3 */ /* 0x000f620000002500 */
[----:B------:R-:W-:Y:S01]  /*00b0*/  HFMA2 R41, -RZ, RZ, 0, 0 ;  /* 0x00000000ff297431 */ /* 0x000fe200000001ff */
[----:B------:R-:W-:Y:S01]  /*00c0*/  CS2R R42, SRZ ;  /* 0x00000000002a7805 */ /* 0x000fe2000001ff00 */
[----:B------:R-:W4:Y:S01]  /*00d0*/  S2R R2, SR_CTAID.Z ;  /* 0x0000000000027919 */ /* 0x000f220000002700 */
[----:B------:R-:W-:Y:S01]  /*00e0*/  MOV R47, RZ ;  /* 0x000000ff002f7202 */ /* 0x000fe20000000f00 */
[----:B------:R-:W0:Y:S01]  /*00f0*/  LDCU.64 UR12, c[0x0][0x358] ;  /* 0x00006b00ff0c77ac */ /* 0x000e220008000a00 */
[----:B------:R-:W-:-:S02]  /*0100*/  MOV R27, RZ ;  /* 0x000000ff001b7202 */ /* 0x000fc40000000f00 */
[----:B------:R-:W-:Y:S01]  /*0110*/  MOV R25, RZ ;  /* 0x000000ff00197202 */ /* 0x000fe20000000f00 */
[----:B--2---:R-:W-:Y:S02]  /*0120*/  UIADD3 UR6, UP0, UPT, UR6, 0xc, URZ ;  /* 0x0000000c06067890 */ /* 0x004fe4000ff1e0ff */
[----:B-1----:R-:W-:Y:S02]  /*0130*/  UIMAD UR9, UR4, 0xc4, URZ ;  /* 0x000000c4040978a4 */ /* 0x002fe4000f8e02ff */
[----:B------:R-:W-:Y:S02]  /*0140*/  UIMAD UR4, UR4, 0x7, URZ ;  /* 0x00000007040478a4 */ /* 0x000fe4000f8e02ff */
[----:B------:R-:W-:Y:S02]  /*0150*/  UIADD3 UR8, UPT, UPT, UR9, 0x310, URZ ;  /* 0x0000031009087890 */ /* 0x000fe4000fffe0ff */
[----:B------:R-:W-:Y:S01]  /*0160*/  UIADD3.X UR7, UPT, UPT, URZ, UR7, URZ, UP0, !UPT ;  /* 0x00000007ff077290 */ /* 0x000fe200087fe4ff */
[--C-:B0-----:R-:W-:Y:S01]  /*0170*/  SHF.R.U32.HI R4, RZ, 0x1, R0.reuse ;  /* 0x00000001ff047819 */ /* 0x101fe20000011600 */
[----:B-----5:R-:W-:Y:S01]  /*0180*/  USHF.L.U32 UR5, UR5, 0x2, URZ ;  /* 0x0000000205057899 */ /* 0x020fe200080006ff */
[----:B------:R-:W-:Y:S01]  /*0190*/  LOP3.LUT R6, R0, 0x1, RZ, 0xc0, !PT ;  /* 0x0000000100067812 */ /* 0x000fe200078ec0ff */
[C---:B---3--:R-:W-:Y:S01]  /*01a0*/  IMAD R35, R7.reuse, 0x6, R0 ;  /* 0x0000000607237824 */ /* 0x048fe200078e0200 */
[----:B------:R-:W-:Y:S01]  /*01b0*/  MOV R15, UR8 ;  /* 0x00000008000f7c02 */ /* 0x000fe20008000f00 */
[----:B------:R-:W-:Y:S01]  /*01c0*/  IMAD R9, R7, 0x3, R4 ;  /* 0x0000000307097824 */ /* 0x000fe200078e0204 */
[----:B------:R-:W-:-:S02]  /*01d0*/  ISETP.NE.U32.AND P1, PT, R6, 0x1, PT ;  /* 0x000000010600780c */ /* 0x000fc40003f25070 */
[C---:B------:R-:W-:Y:S02]  /*01e0*/  ISETP.GT.U32.AND P0, PT, R35.reuse, 0x17, PT ;  /* 0x000000172300780c */ /* 0x040fe40003f04070 */
[----:B------:R-:W-:Y:S02]  /*01f0*/  LEA R35, R35, R35, 0x1 ;  /* 0x0000002323237211 */ /* 0x000fe400078e08ff */
[----:B------:R-:W-:Y:S02]  /*0200*/  ISETP.GT.U32.OR P0, PT, R9, 0xb, P0 ;  /* 0x0000000b0900780c */ /* 0x000fe40000704470 */
[C---:B------:R-:W-:Y:S02]  /*0210*/  IADD3 R3, PT, PT, R35.reuse, 0x2, RZ ;  /* 0x0000000223037810 */ /* 0x040fe40007ffe0ff */
[----:B------:R-:W-:Y:S02]  /*0220*/  P2R R36, PR, RZ, 0x1 ;  /* 0x00000001ff247803 */ /* 0x000fe40000000000 */
[----:B------:R-:W-:-:S02]  /*0230*/  ISETP.GT.U32.AND P0, PT, R35, 0x23, PT ;  /* 0x000000232300780c */ /* 0x000fc40003f04070 */
[C---:B----4-:R-:W-:Y:S02]  /*0240*/  LEA R34, R5.reuse, R34, 0x18 ;  /* 0x0000002205227211 */ /* 0x050fe400078ec0ff */
[----:B------:R-:W-:Y:S02]  /*0250*/  LEA R8, R5, R8, 0x18 ;  /* 0x0000000805087211 */ /* 0x000fe400078ec0ff */
[----:B------:R-:W-:Y:S02]  /*0260*/  IADD3 R6, PT, PT, R35, -0x22, RZ ;  /* 0xffffffde23067810 */ /* 0x000fe40007ffe0ff */
[C---:B------:R-:W-:Y:S02]  /*0270*/  ISETP.GE.U32.AND P3, PT, R3.reuse, 0x24, PT ;  /* 0x000000240300780c */ /* 0x040fe40003f66070 */
[----:B------:R-:W-:Y:S02]  /*0280*/  ISETP.GT.U32.AND P2, PT, R3, 0x23, PT ;  /* 0x000000230300780c */ /* 0x000fe40003f44070 */
[----:B------:R-:W-:-:S02]  /*0290*/  IADD3 R5, PT, PT, R35, 0x1, RZ ;  /* 0x0000000123057810 */ /* 0x000fc40007ffe0ff */
[----:B------:R-:W-:Y:S02]  /*02a0*/  SEL R9, R3, R6, !P3 ;  /* 0x0000000603097207 */ /* 0x000fe40005800000 */
[----:B------:R-:W-:Y:S02]  /*02b0*/  SEL R10, RZ, 0x310, !P2 ;  /* 0x00000310ff0a7807 */ /* 0x000fe40005000000 */
[----:B------:R-:W-:Y:S02]  /*02c0*/  LOP3.LUT R3, R35, 0x3, RZ, 0xc0, !PT ;  /* 0x0000000323037812 */ /* 0x000fe400078ec0ff */
[----:B------:R-:W-:Y:S02]  /*02d0*/  ISETP.GT.U32.AND P2, PT, R5, 0x23, PT ;  /* 0x000000230500780c */ /* 0x000fe40003f44070 */
[C---:B------:R-:W-:Y:S02]  /*02e0*/  ISETP.GE.U32.AND P3, PT, R35.reuse, 0x24, PT ;  /* 0x000000242300780c */ /* 0x040fe40003f66070 */
[----:B------:R-:W-:-:S02]  /*02f0*/  IADD3 R6, PT, PT, R35, -0x24, RZ ;  /* 0xffffffdc23067810 */ /* 0x000fc40007ffe0ff */
[----:B------:R-:W-:Y:S02]  /*0300*/  LOP3.LUT R11, R10, 0x2, R3, 0xf6, !PT ;  /* 0x000000020a0b7812 */ /* 0x000fe400078ef603 */
[----:B------:R-:W-:Y:S02]  /*0310*/  @!P0 IADD3 R15, PT, PT, RZ, UR9, RZ ;  /* 0x00000009ff0f8c10 */ /* 0x000fe4000fffe0ff */
[----:B------:R-:W-:Y:S02]  /*0320*/  IADD3 R10, PT, PT, R35, -0x23, RZ ;  /* 0xffffffdd230a7810 */ /* 0x000fe40007ffe0ff */
[----:B------:R-:W-:Y:S02]  /*0330*/  ISETP.GE.U32.AND P0, PT, R5, 0x24, PT ;  /* 0x000000240500780c */ /* 0x000fe40003f06070 */
[----:B------:R-:W-:Y:S02]  /*0340*/  SEL R6, R35, R6, !P3 ;  /* 0x0000000623067207 */ /* 0x000fe40005800000 */
[----:B------:R-:W-:-:S02]  /*0350*/  SEL R3, RZ, 0x9, P1 ;  /* 0x00000009ff037807 */ /* 0x000fc40000800000 */
[----:B------:R-:W-:Y:S02]  /*0360*/  SEL R10, R5, R10, !P0 ;  /* 0x0000000a050a7207 */ /* 0x000fe40004000000 */
[----:B------:R-:W-:Y:S01]  /*0370*/  SHF.R.U32.HI R6, RZ, 0x2, R6 ;  /* 0x00000002ff067819 */ /* 0x000fe20000011606 */
[----:B------:R-:W-:Y:S01]  /*0380*/  IMAD R12, R2, 0x4380, R3 ;  /* 0x00004380020c7824 */ /* 0x000fe200078e0203 */
[----:B------:R-:W-:Y:S02]  /*0390*/  MOV R13, UR8 ;  /* 0x00000008000d7c02 */ /* 0x000fe40008000f00 */
[----:B------:R-:W-:Y:S01]  /*03a0*/  @!P2 IADD3 R13, PT, PT, RZ, UR9, RZ ;  /* 0x00000009ff0dac10 */ /* 0x000fe2000fffe0ff */
[----:B------:R-:W-:Y:S01]  /*03b0*/  IMAD R16, R6, 0x1c, R15 ;  /* 0x0000001c06107824 */ /* 0x000fe200078e020f */
[----:B------:R-:W-:Y:S01]  /*03c0*/  SHF.R.U32.HI R10, RZ, 0x2, R10 ;  /* 0x00000002ff0a7819 */ /* 0x000fe2000001160a */
[----:B------:R-:W-:Y:S01]  /*03d0*/  IMAD R3, R7, 0x10e0, R12 ;  /* 0x000010e007037824 */ /* 0x000fe200078e020c */
[----:B------:R-:W-:-:S02]  /*03e0*/  SHF.R.U32.HI R9, RZ, 0x2, R9 ;  /* 0x00000002ff097819 */ /* 0x000fc40000011609 */
[----:B------:R-:W-:Y:S02]  /*03f0*/  CS2R R14, SRZ ;  /* 0x00000000000e7805 */ /* 0x000fe4000001ff00 */
[----:B------:R-:W-:Y:S01]  /*0400*/  IADD3 R6, PT, PT, R11, UR9, RZ ;  /* 0x000000090b067c10 */ /* 0x000fe2000fffe0ff */
[C---:B------:R-:W-:Y:S01]  /*0410*/  IMAD R13, R10.reuse, 0x1c, R13 ;  /* 0x0000001c0a0d7824 */ /* 0x040fe200078e020d */
[----:B------:R-:W-:Y:S01]  /*0420*/  LOP3.LUT P0, RZ, R10, UR4, RZ, 0xfc, !PT ;  /* 0x000000040aff7c12 */ /* 0x000fe2000f80fcff */
[----:B------:R-:W-:Y:S01]  /*0430*/  IMAD R3, R4, 0x5a0, R3 ;  /* 0x000005a004037824 */ /* 0x000fe200078e0203 */
[----:B------:R-:W-:Y:S01]  /*0440*/  IADD3 R10, PT, PT, R10, UR4, RZ ;  /* 0x000000040a0a7c10 */ /* 0x000fe2000fffe0ff */
[----:B------:R-:W-:Y:S01]  /*0450*/  IMAD R4, R9, 0x1c, R6 ;  /* 0x0000001c09047824 */ /* 0x000fe200078e0206 */
[----:B------:R-:W-:Y:S02]  /*0460*/  IADD3 R6, PT, PT, R13, UR5, RZ ;  /* 0x000000050d067c10 */ /* 0x000fe4000fffe0ff */
[----:B------:R-:W-:-:S02]  /*0470*/  CS2R R12, SRZ ;  /* 0x00000000000c7805 */ /* 0x000fc4000001ff00 */
[----:B------:R-:W-:Y:S01]  /*0480*/  ISETP.LT.U32.AND P0, PT, R10, 0x1d, P0 ;  /* 0x0000001d0a00780c */ /* 0x000fe20000701070 */
[----:B------:R-:W-:Y:S01]  /*0490*/  UMOV UR4, URZ ;  /* 0x000000ff00047c82 */ /* 0x000fe20008000000 */
[----:B------:R-:W-:Y:S02]  /*04a0*/  IADD3 R16, PT, PT, R16, UR5, RZ ;  /* 0x0000000510107c10 */ /* 0x000fe4000fffe0ff */
[----:B------:R-:W-:Y:S02]  /*04b0*/  P2R R37, PR, RZ, 0x1 ;  /* 0x00000001ff257803 */ /* 0x000fe40000000000 */
[----:B------:R-:W-:Y:S02]  /*04c0*/  MOV R9, UR5 ;  /* 0x0000000500097c02 */ /* 0x000fe40008000f00 */
[----:B------:R-:W-:Y:S01]  /*04d0*/  LOP3.LUT R20, R6, 0x3, R5, 0xf8, !PT ;  /* 0x0000000306147812 */ /* 0x000fe200078ef805 */
[----:B------:R-:W-:Y:S01]  /*04e0*/  IMAD R6, R7, 0x18, R8 ;  /* 0x0000001807067824 */ /* 0x000fe200078e0208 */
[----:B------:R-:W-:-:S02]  /*04f0*/  ISETP.GT.U32.AND P0, PT, R0, 0x5, PT ;  /* 0x000000050000780c */ /* 0x000fc40003f04070 */
[----:B------:R-:W-:Y:S02]  /*0500*/  LOP3.LUT R16, R16, 0x3, R35, 0xf8, !PT ;  /* 0x0000000310107812 */ /* 0x000fe400078ef823 */
[----:B------:R-:W-:Y:S02]  /*0510*/  LEA R5, R0, R34, 0x4 ;  /* 0x0000002200057211 */ /* 0x000fe400078e20ff */
[----:B------:R-:W-:Y:S02]  /*0520*/  IADD3 R4, PT, PT, R4, -0x1d, R9 ;  /* 0xffffffe304047810 */ /* 0x000fe40007ffe009 */
[C---:B------:R-:W-:Y:S02]  /*0530*/  ISETP.GT.U32.OR P1, PT, R35.reuse, 0x47, P0 ;  /* 0x000000472300780c */ /* 0x040fe40000724470 */
[C---:B------:R-:W-:Y:S02]  /*0540*/  LEA R21, R35.reuse, R8, 0x2 ;  /* 0x0000000823157211 */ /* 0x040fe400078e10ff */
[----:B------:R-:W-:-:S02]  /*0550*/  LEA R34, R35, R34, 0x2 ;  /* 0x0000002223227211 */ /* 0x000fc400078e10ff */
[----:B------:R-:W-:Y:S02]  /*0560*/  IADD3 R7, PT, PT, R16, -0x1d, RZ ;  /* 0xffffffe310077810 */ /* 0x000fe40007ffe0ff */
[----:B------:R-:W-:-:S07]  /*0570*/  IADD3 R20, PT, PT, R20, -0x1d, RZ ;  /* 0xffffffe314147810 */ /* 0x000fce0007ffe0ff */
.L_x_36:
[----:B------:R-:W0:Y:S01]  /*0580*/  LDC.64 R38, c[0x0][0x380] ;  /* 0x0000e000ff267b82 */ /* 0x000e220000000a00 */
[----:B------:R-:W-:Y:S01]  /*0590*/  MOV R31, UR4 ;  /* 0x00000004001f7c02 */ /* 0x000fe20008000f00 */
[----:B------:R-:W-:Y:S01]  /*05a0*/  BSSY.RECONVERGENT B0, `(.L_x_0) ;  /* 0x0000024000007945 */ /* 0x000fe20003800200 */
[----:B------:R-:W-:Y:S02]  /*05b0*/  MOV R9, UR4 ;  /* 0x0000000400097c02 */ /* 0x000fe40008000f00 */
[----:B------:R-:W-:Y:S01]  /*05c0*/  MOV R32, UR4 ;  /* 0x0000000400207c02 */ /* 0x000fe20008000f00 */
[----:B------:R-:W-:Y:S01]  /*05d0*/  IMAD R31, R31, 0x620, R4 ;  /* 0x000006201f1f7824 */ /* 0x000fe200078e0204 */
[----:B------:R-:W-:Y:S01]  /*05e0*/  MOV R8, UR4 ;  /* 0x0000000400087c02 */ /* 0x000fe20008000f00 */
[----:B------:R-:W-:Y:S01]  /*05f0*/  UIADD3 UR4, UPT, UPT, UR4, 0x1, URZ ;  /* 0x0000000104047890 */ /* 0x000fe2000fffe0ff */
[----:B------:R-:W-:Y:S01]  /*0600*/  IMAD R30, R9, 0x620, R20 ;  /* 0x00000620091e7824 */ /* 0x000fe200078e0214 */
[----:B------:R-:W-:Y:S01]  /*0610*/  LOP3.LUT R24, R35, 0x3, RZ, 0xc0, !PT ;  /* 0x0000000323187812 */ /* 0x000fe200078ec0ff */
[----:B------:R-:W-:Y:S01]  /*0620*/  IMAD R32, R32, 0x12, R3 ;  /* 0x0000001220207824 */ /* 0x000fe200078e0203 */
[----:B------:R-:W-:Y:S01]  /*0630*/  UISETP.NE.AND UP0, UPT, UR4, 0x50, UPT ;  /* 0x000000500400788c */ /* 0x000fe2000bf05270 */
[----:B------:R-:W-:-:S02]  /*0640*/  IMAD R29, R8, 0x620, R7 ;  /* 0x00000620081d7824 */ /* 0x000fc400078e0207 */
[----:B0-----:R-:W-:-:S04]  /*0650*/  IMAD.WIDE R8, R31, 0x4, R38 ;  /* 0x000000041f087825 */ /* 0x001fc800078e0226 */
[----:B------:R-:W-:Y:S01]  /*0660*/  IMAD.WIDE R10, R30, 0x4, R38 ;  /* 0x000000041e0a7825 */ /* 0x000fe200078e0226 */
[----:B------:R-:W-:Y:S06]  /*0670*/  BAR.SYNC.DEFER_BLOCKING 0x0 ;  /* 0x0000000000007b1d */ /* 0x000fec0000010000 */
[----:B------:R-:W-:Y:S05]  /*0680*/  @P1 BRA `(.L_x_1) ;  /* 0x0000000000541947 */ /* 0x000fea0003800000 */
[----:B------:R-:W0:Y:S01]  /*0690*/  S2UR UR8, SR_CTAID.Y ;  /* 0x00000000000879c3 */ /* 0x000e220000002600 */
[C---:B------:R-:W-:Y:S01]  /*06a0*/  ISETP.GE.U32.AND P1, PT, R35.reuse, 0x24, PT ;  /* 0x000000242300780c */ /* 0x040fe20003f26070 */
[----:B------:R-:W-:Y:S01]  /*06b0*/  BSSY.RECONVERGENT B1, `(.L_x_2) ;  /* 0x0000011000017945 */ /* 0x000fe20003800200 */
[C---:B------:R-:W-:Y:S02]  /*06c0*/  IADD3 R16, PT, PT, R35.reuse, -0x24, RZ ;  /* 0xffffffdc23107810 */ /* 0x040fe40007ffe0ff */
[----:B------:R-:W-:Y:S02]  /*06d0*/  MOV R18, UR5 ;  /* 0x0000000500127c02 */ /* 0x000fe40008000f00 */
[----:B------:R-:W-:Y:S02]  /*06e0*/  SEL R16, R35, R16, !P1 ;  /* 0x0000001023107207 */ /* 0x000fe40004800000 */
[----:B------:R-:W-:Y:S02]  /*06f0*/  LOP3.LUT P2, RZ, R18, 0x3, R35, 0xf8, !PT ;  /* 0x0000000312ff7812 */ /* 0x000fe4000784f823 */
[----:B------:R-:W-:-:S02]  /*0700*/  SHF.R.U32.HI R16, RZ, 0x2, R16 ;  /* 0x00000002ff107819 */ /* 0x000fc40000011610 */
[----:B------:R-:W-:-:S04]  /*0710*/  IADD3 R17, PT, PT, -R24, 0x1d, RZ ;  /* 0x0000001d18117810 */ /* 0x000fc80007ffe1ff */
[----:B------:R-:W-:Y:S01]  /*0720*/  ISETP.LE.U32.OR P2, PT, R17, UR5, !P2 ;  /* 0x0000000511007c0c */ /* 0x000fe2000d743470 */
[----:B------:R-:W-:Y:S01]  /*0730*/  HFMA2 R17, -RZ, RZ, 0, 0 ;  /* 0x00000000ff117431 */ /* 0x000fe200000001ff */
[----:B0-----:R-:W-:-:S06]  /*0740*/  UIMAD UR8, UR8, 0x7, URZ ;  /* 0x00000007080878a4 */ /* 0x001fcc000f8e02ff */
[C---:B------:R-:W-:Y:S02]  /*0750*/  LOP3.LUT P1, RZ, R16.reuse, UR8, RZ, 0xfc, !PT ;  /* 0x0000000810ff7c12 */ /* 0x040fe4000f82fcff */
[----:B------:R-:W-:-:S04]  /*0760*/  IADD3 R16, PT, PT, R16, UR8, RZ ;  /* 0x0000000810107c10 */ /* 0x000fc8000fffe0ff */
[----:B------:R-:W-:-:S04]  /*0770*/  ISETP.GT.U32.OR P1, PT, R16, 0x1c, !P1 ;  /* 0x0000001c1000780c */ /* 0x000fc80004f24470 */
[----:B------:R-:W-:-:S13]  /*0780*/  PLOP3.LUT P1, PT, P1, P2, PT, 0xf8, 0x8f ;  /* 0x00000000008f781c */ /* 0x000fda0000f25f70 */
[----:B------:R-:W-:Y:S05]  /*0790*/  @P1 BRA `(.L_x_3) ;  /* 0x0000000000081947 */ /* 0x000fea0003800000 */
[----:B------:R-:W-:-:S06]  /*07a0*/  IMAD.WIDE R16, R29, 0x4, R38 ;  /* 0x000000041d107825 */ /* 0x000fcc00078e0226 */
[----:B------:R0:W5:Y:S02]  /*07b0*/  LDG.E.CONSTANT R17, desc[UR12][R16.64] ;  /* 0x0000000c10117981 */ /* 0x000164000c1e9900 */
.L_x_3:
[----:B------:R-:W-:Y:S05]  /*07c0*/  BSYNC.RECONVERGENT B1 ;  /* 0x0000000000017941 */ /* 0x000fea0003800200 */
.L_x_2:
[----:B-----5:R1:W-:Y:S02]  /*07d0*/  STS [R34], R17 ;  /* 0x0000001122007388 */ /* 0x0203e40000000800 */
.L_x_1:
[----:B------:R-:W-:Y:S05]  /*07e0*/  BSYNC.RECONVERGENT B0 ;  /* 0x0000000000007941 */ /* 0x000fea0003800200 */
.L_x_0:
[----:B0-----:R-:W-:Y:S01]  /*07f0*/  IADD3 R16, PT, PT, R35, 0x1, RZ ;  /* 0x0000000123107810 */ /* 0x001fe20007ffe0ff */
[----:B------:R-:W-:Y:S03]  /*0800*/  BSSY.RECONVERGENT B0, `(.L_x_4) ;  /* 0x0000012000007945 */ /* 0x000fe60003800200 */
[----:B------:R-:W-:-:S04]  /*0810*/  ISETP.GT.U32.OR P1, PT, R16, 0x47, P0 ;  /* 0x000000471000780c */ /* 0x000fc80000724470 */
[----:B------:R-:W-:-:S09]  /*0820*/  P2R R33, PR, RZ, 0x2 ;  /* 0x00000002ff217803 */ /* 0x000fd20000000000 */
[----:B------:R-:W-:Y:S05]  /*0830*/  @P1 BRA `(.L_x_5) ;  /* 0x0000000000381947 */ /* 0x000fea0003800000 */
[----:B------:R-:W-:Y:S01]  /*0840*/  IADD3 R16, PT, PT, R35, 0x1, RZ ;  /* 0x0000000123107810 */ /* 0x000fe20007ffe0ff */
[----:B------:R-:W-:Y:S01]  /*0850*/  BSSY.RECONVERGENT B1, `(.L_x_6) ;  /* 0x000000b000017945 */ /* 0x000fe20003800200 */
[----:B------:R-:W-:Y:S02]  /*0860*/  MOV R19, UR5 ;  /* 0x0000000500137c02 */ /* 0x000fe40008000f00 */
[----:B-1----:R-:W-:Y:S02]  /*0870*/  LOP3.LUT R17, R16, 0x3, RZ, 0xc0, !PT ;  /* 0x0000000310117812 */ /* 0x002fe400078ec0ff */
[----:B------:R-:W-:Y:S02]  /*0880*/  LOP3.LUT P1, RZ, R19, 0x3, R16, 0xf8, !PT ;  /* 0x0000000313ff7812 */ /* 0x000fe4000782f810 */
[----:B------:R-:W-:Y:S02]  /*0890*/  IADD3 R16, PT, PT, -R17, 0x1d, RZ ;  /* 0x0000001d11107810 */ /* 0x000fe40007ffe1ff */
[----:B------:R-:W-:-:S02]  /*08a0*/  ISETP.NE.AND P2, PT, R37, RZ, PT ;  /* 0x000000ff2500720c */ /* 0x000fc40003f45270 */
[----:B------:R-:W-:Y:S02]  /*08b0*/  ISETP.LE.U32.OR P1, PT, R16, UR5, !P1 ;  /* 0x0000000510007c0c */ /* 0x000fe4000cf23470 */
[----:B------:R-:W-:Y:S02]  /*08c0*/  MOV R17, RZ ;  /* 0x000000ff00117202 */ /* 0x000fe40000000f00 */
[----:B------:R-:W-:-:S13]  /*08d0*/  PLOP3.LUT P1, PT, P2, P1, PT, 0x8f, 0xf8 ;  /* 0x0000000000f8781c */ /* 0x000fda0001723177 */
[----:B------:R-:W-:Y:S05]  /*08e0*/  @P1 BRA `(.L_x_7) ;  /* 0x0000000000041947 */ /* 0x000fea0003800000 */
[----:B------:R0:W5:Y:S02]  /*08f0*/  LDG.E.CONSTANT R17, desc[UR12][R10.64] ;  /* 0x0000000c0a117981 */ /* 0x000164000c1e9900 */
.L_x_7:
[----:B------:R-:W-:Y:S05]  /*0900*/  BSYNC.RECONVERGENT B1 ;  /* 0x0000000000017941 */ /* 0x000fea0003800200 */
.L_x_6:
[----:B-----5:R2:W-:Y:S02]  /*0910*/  STS [R34+0x4], R17 ;  /* 0x0000041122007388 */ /* 0x0205e40000000800 */
.L_x_5:
[----:B------:R-:W-:Y:S05]  /*0920*/  BSYNC.RECONVERGENT B0 ;  /* 0x0000000000007941 */ /* 0x000fea0003800200 */
.L_x_4:
[----:B------:R-:W-:Y:S01]  /*0930*/  IADD3 R28, PT, PT, R35, 0x2, RZ ;  /* 0x00000002231c7810 */ /* 0x000fe20007ffe0ff */
[----:B------:R-:W-:Y:S03]  /*0940*/  BSSY.RECONVERGENT B0, `(.L_x_8) ;  /* 0x0000018000007945 */ /* 0x000fe60003800200 */
[----:B------:R-:W-:-:S13]  /*0950*/  ISETP.GT.U32.OR P2, PT, R28, 0x47, P0 ;  /* 0x000000471c00780c */ /* 0x000fda0000744470 */
[----:B------:R-:W-:Y:S05]  /*0960*/  @P2 BRA `(.L_x_9) ;  /* 0x0000000000542947 */ /* 0x000fea0003800000 */
[----:B------:R-:W3:Y:S01]  /*0970*/  S2UR UR8, SR_CTAID.Y ;  /* 0x00000000000879c3 */ /* 0x000ee20000002600 */
[C---:B------:R-:W-:Y:S01]  /*0980*/  ISETP.GE.U32.AND P0, PT, R28.reuse, 0x24, PT ;  /* 0x000000241c00780c */ /* 0x040fe20003f06070 */
[----:B------:R-:W-:Y:S01]  /*0990*/  BSSY.RECONVERGENT B1, `(.L_x_10) ;  /* 0x0000011000017945 */ /* 0x000fe20003800200 */
[----:B0-----:R-:W-:Y:S02]  /*09a0*/  IADD3 R11, PT, PT, R35, -0x22, RZ ;  /* 0xffffffde230b7810 */ /* 0x001fe40007ffe0ff */
[----:B-12---:R-:W-:Y:S02]  /*09b0*/  MOV R17, UR5 ;  /* 0x0000000500117c02 */ /* 0x006fe40008000f00 */
[----:B------:R-:W-:Y:S02]  /*09c0*/  SEL R11, R28, R11, !P0 ;  /* 0x0000000b1c0b7207 */ /* 0x000fe40004000000 */
[----:B------:R-:W-:Y:S02]  /*09d0*/  LOP3.LUT R16, R24, 0x2, RZ, 0x3c, !PT ;  /* 0x0000000218107812 */ /* 0x000fe400078e3cff */
[----:B------:R-:W-:-:S02]  /*09e0*/  SHF.R.U32.HI R10, RZ, 0x2, R11 ;  /* 0x00000002ff0a7819 */ /* 0x000fc4000001160b */
[----:B------:R-:W-:Y:S02]  /*09f0*/  LOP3.LUT P1, RZ, R17, 0x2, R24, 0xf6, !PT ;  /* 0x0000000211ff7812 */ /* 0x000fe4000782f618 */
[----:B------:R-:W-:-:S04]  /*0a00*/  IADD3 R11, PT, PT, -R16, 0x1d, RZ ;  /* 0x0000001d100b7810 */ /* 0x000fc80007ffe1ff */
[----:B------:R-:W-:Y:S01]  /*0a10*/  ISETP.LE.U32.OR P1, PT, R11, UR5, !P1 ;  /* 0x000000050b007c0c */ /* 0x000fe2000cf23470 */
[----:B------:R-:W-:Y:S01]  /*0a20*/  HFMA2 R11, -RZ, RZ, 0, 0 ;  /* 0x00000000ff0b7431 */ /* 0x000fe200000001ff */
[----:B---3--:R-:W-:-:S06]  /*0a30*/  UIMAD UR8, UR8, 0x7, URZ ;  /* 0x00000007080878a4 */ /* 0x008fcc000f8e02ff */
[C---:B------:R-:W-:Y:S02]  /*0a40*/  LOP3.LUT P0, RZ, R10.reuse, UR8, RZ, 0xfc, !PT ;  /* 0x000000080aff7c12 */ /* 0x040fe4000f80fcff */
[----:B------:R-:W-:-:S04]  /*0a50*/  IADD3 R10, PT, PT, R10, UR8, RZ ;  /* 0x000000080a0a7c10 */ /* 0x000fc8000fffe0ff */
[----:B------:R-:W-:-:S04]  /*0a60*/  ISETP.GT.U32.OR P0, PT, R10, 0x1c, !P0 ;  /* 0x0000001c0a00780c */ /* 0x000fc80004704470 */
[----:B------:R-:W-:-:S13]  /*0a70*/  PLOP3.LUT P0, PT, P0, P1, PT, 0xf8, 0x8f ;  /* 0x00000000008f781c */ /* 0x000fda0000703f70 */
[----:B------:R-:W-:Y:S05]  /*0a80*/  @P0 BRA `(.L_x_11) ;  /* 0x0000000000040947 */ /* 0x000fea0003800000 */
[----:B------:R0:W5:Y:S02]  /*0a90*/  LDG.E.CONSTANT R11, desc[UR12][R8.64] ;  /* 0x0000000c080b7981 */ /* 0x000164000c1e9900 */
.L_x_11:
[----:B------:R-:W-:Y:S05]  /*0aa0*/  BSYNC.RECONVERGENT B1 ;  /* 0x0000000000017941 */ /* 0x000fea0003800200 */
.L_x_10:
[----:B-----5:R3:W-:Y:S02]  /*0ab0*/  STS [R34+0x8], R11 ;  /* 0x0000080b22007388 */ /* 0x0207e40000000800 */
.L_x_9:
[----:B------:R-:W-:Y:S05]  /*0ac0*/  BSYNC.RECONVERGENT B0 ;  /* 0x0000000000007941 */ /* 0x000fea0003800200 */
.L_x_8:
[----:B0-----:R-:W0:Y:S01]  /*0ad0*/  S2R R8, SR_TID.Z ;  /* 0x0000000000087919 */ /* 0x001e220000002300 */
[----:B------:R-:W-:Y:S02]  /*0ae0*/  SHF.R.U32.HI R9, RZ, 0x1, R0 ;  /* 0x00000001ff097819 */ /* 0x000fe40000011600 */
[----:B------:R-:W-:Y:S02]  /*0af0*/  ISETP.NE.AND P0, PT, R36, RZ, PT ;  /* 0x000000ff2400720c */ /* 0x000fe40003f05270 */
[----:B------:R-:W-:Y:S02]  /*0b00*/  MOV R51, 0x4 ;  /* 0x0000000400337802 */ /* 0x000fe40000000f00 */
[C---:B------:R-:W-:Y:S02]  /*0b10*/  ISETP.GT.U32.OR P3, PT, R35.reuse, 0x47, P0 ;  /* 0x000000472300780c */ /* 0x040fe40000764470 */
[C---:B------:R-:W-:Y:S01]  /*0b20*/  ISETP.GT.U32.OR P4, PT, R35.reuse, 0x46, P0 ;  /* 0x000000462300780c */ /* 0x040fe20000784470 */
[----:B------:R-:W-:Y:S01]  /*0b30*/  IMAD.WIDE.U32 R50, R32, R51, UR6 ;  /* 0x0000000620327e25 */ /* 0x000fe2000f8e0033 */
[----:B------:R-:W-:-:S02]  /*0b40*/  ISETP.GT.U32.OR P5, PT, R35, 0x45, P0 ;  /* 0x000000452300780c */ /* 0x000fc400007a4470 */
[C---:B------:R-:W-:Y:S02]  /*0b50*/  ISETP.GT.U32.OR P3, PT, R0.reuse, 0x5, P3 ;  /* 0x000000050000780c */ /* 0x040fe40001f64470 */
[C---:B------:R-:W-:Y:S02]  /*0b60*/  ISETP.GT.U32.OR P4, PT, R0.reuse, 0x5, P4 ;  /* 0x000000050000780c */ /* 0x040fe40002784470 */
[----:B------:R-:W-:Y:S01]  /*0b70*/  ISETP.GT.U32.OR P5, PT, R0, 0x5, P5 ;  /* 0x000000050000780c */ /* 0x000fe20002fa4470 */
[----:B0-----:R-:W-:-:S04]  /*0b80*/  IMAD R9, R8, 0x3, R9 ;  /* 0x0000000308097824 */ /* 0x001fc800078e0209 */
[----:B------:R-:W-:-:S05]  /*0b90*/  IMAD R9, R2, 0xc, R9 ;  /* 0x0000000c02097824 */ /* 0x000fca00078e0209 */
[C---:B------:R-:W-:Y:S02]  /*0ba0*/  ISETP.GT.U32.OR P3, PT, R9.reuse, 0x5f, P3 ;  /* 0x0000005f0900780c */ /* 0x040fe40001f64470 */
[C---:B------:R-:W-:Y:S02]  /*0bb0*/  ISETP.GT.U32.OR P4, PT, R9.reuse, 0x5f, P4 ;  /* 0x0000005f0900780c */ /* 0x040fe40002784470 */
[----:B------:R-:W-:-:S09]  /*0bc0*/  ISETP.GT.U32.OR P5, PT, R9, 0x5f, P5 ;  /* 0x0000005f0900780c */ /* 0x000fd20002fa4470 */
[----:B------:R-:W4:Y:S04]  /*0bd0*/  @!P3 LDG.E.CONSTANT R26, desc[UR12][R50.64+-0xc] ;  /* 0xfffff40c321ab981 */ /* 0x000f28000c1e9900 */
[----:B------:R-:W5:Y:S04]  /*0be0*/  @!P4 LDG.E.CONSTANT R40, desc[UR12][R50.64] ;  /* 0x0000000c3228c981 */ /* 0x000f68000c1e9900 */
[----:B------:R-:W2:Y:S01]  /*0bf0*/  @!P5 LDG.E.CONSTANT R46, desc[UR12][R50.64+0xc] ;  /* 0x00000c0c322ed981 */ /* 0x000ea2000c1e9900 */
[----:B------:R-:W-:Y:S01]  /*0c00*/  ISETP.GT.U32.AND P0, PT, R0, 0x5, PT ;  /* 0x000000050000780c */ /* 0x000fe20003f04070 */
[----:B------:R-:W-:Y:S01]  /*0c10*/  UIADD3 UR10, UPT, UPT, UR5, 0x1, URZ ;  /* 0x00000001050a7890 */ /* 0x000fe2000fffe0ff */
[----:B------:R-:W-:Y:S02]  /*0c20*/  BSSY.RECONVERGENT B0, `(.L_x_12) ;  /* 0x000007c000007945 */ /* 0x000fe40003800200 */
[----:B------:R-:W-:Y:S01]  /*0c30*/  ISETP.GT.U32.OR P1, PT, R35, 0x47, P0 ;  /* 0x000000472300780c */ /* 0x000fe20000724470 */
[----:B----4-:R-:W-:Y:S04]  /*0c40*/  @!P3 STS [R21], R26 ;  /* 0x0000001a1500b388 */ /* 0x010fe80000000800 */
[----:B-----5:R-:W-:Y:S04]  /*0c50*/  @!P4 STS [R21+0x4], R40 ;  /* 0x000004281500c388 */ /* 0x020fe80000000800 */
[----:B--2---:R-:W-:Y:S01]  /*0c60*/  @!P5 STS [R21+0x8], R46 ;  /* 0x0000082e1500d388 */ /* 0x004fe20000000800 */
[----:B------:R-:W-:Y:S06]  /*0c70*/  BAR.SYNC.DEFER_BLOCKING 0x0 ;  /* 0x0000000000007b1d */ /* 0x000fec0000010000 */
[----:B------:R-:W-:Y:S04]  /*0c80*/  LDS.64 R22, [R6] ;  /* 0x0000000006167984 */ /* 0x000fe80000000a00 */
[----:B---3--:R-:W0:Y:S04]  /*0c90*/  LDS.128 R8, [R5] ;  /* 0x0000000005087984 */ /* 0x008e280000000c00 */
[----:B-1----:R-:W1:Y:S04]  /*0ca0*/  LDS.64 R16, [R6+0x60] ;  /* 0x0000600006107984 */ /* 0x002e680000000a00 */
[----:B------:R-:W2:Y:S01]  /*0cb0*/  LDS.64 R18, [R6+0xc0] ;  /* 0x0000c00006127984 */ /* 0x000ea20000000a00 */
[----:B0-----:R-:W-:Y:S01]  /*0cc0*/  FFMA R43, R8, R22, R43 ;  /* 0x00000016082b7223 */ /* 0x001fe2000000002b */
[C---:B------:R-:W-:Y:S01]  /*0cd0*/  FFMA R44, R22.reuse, R9, R49 ;  /* 0x00000009162c7223 */ /* 0x040fe20000000031 */
[C---:B------:R-:W-:Y:S01]  /*0ce0*/  FFMA R47, R22.reuse, R10, R47 ;  /* 0x0000000a162f7223 */ /* 0x040fe2000000002f */
[----:B------:R-:W-:Y:S01]  /*0cf0*/  FFMA R22, R22, R11, R14 ;  /* 0x0000000b16167223 */ /* 0x000fe2000000000e */
[----:B-1----:R-:W-:Y:S01]  /*0d00*/  FFMA R26, R8, R16, R45 ;  /* 0x00000010081a7223 */ /* 0x002fe2000000002d */
[C---:B------:R-:W-:Y:S01]  /*0d10*/  FFMA R40, R16.reuse, R9, R15 ;  /* 0x0000000910287223 */ /* 0x040fe2000000000f */
[C---:B------:R-:W-:Y:S01]  /*0d20*/  FFMA R27, R16.reuse, R10, R27 ;  /* 0x0000000a101b7223 */ /* 0x040fe2000000001b */
[----:B------:R-:W-:Y:S01]  /*0d30*/  FFMA R16, R16, R11, R12 ;  /* 0x0000000b10107223 */ /* 0x000fe2000000000c */
[----:B--2---:R-:W-:Y:S01]  /*0d40*/  FFMA R46, R8, R18, R13 ;  /* 0x00000012082e7223 */ /* 0x004fe2000000000d */
[C---:B------:R-:W-:Y:S01]  /*0d50*/  FFMA R8, R18.reuse, R9, R41 ;  /* 0x0000000912087223 */ /* 0x040fe20000000029 */
[----:B------:R-:W0:Y:S01]  /*0d60*/  LDS.128 R12, [R5+0x10] ;  /* 0x00001000050c7984 */ /* 0x000e220000000c00 */
[C---:B------:R-:W-:Y:S01]  /*0d70*/  FFMA R10, R18.reuse, R10, R25 ;  /* 0x0000000a120a7223 */ /* 0x040fe20000000019 */
[----:B------:R-:W-:Y:S01]  /*0d80*/  FFMA R42, R18, R11, R42 ;  /* 0x0000000b122a7223 */ /* 0x000fe2000000002a */
[C---:B0-----:R-:W-:Y:S01]  /*0d90*/  FFMA R41, R12.reuse, R17, R26 ;  /* 0x000000110c297223 */ /* 0x041fe2000000001a */
[C---:B------:R-:W-:Y:S01]  /*0da0*/  FFMA R43, R12.reuse, R23, R43 ;  /* 0x000000170c2b7223 */ /* 0x040fe2000000002b */
[----:B------:R-:W-:Y:S01]  /*0db0*/  FFMA R26, R12, R19, R46 ;  /* 0x000000130c1a7223 */ /* 0x000fe2000000002e */
[C---:B------:R-:W-:Y:S01]  /*0dc0*/  FFMA R45, R13.reuse, R23, R44 ;  /* 0x000000170d2d7223 */ /* 0x040fe2000000002c */
[C---:B------:R-:W-:Y:S01]  /*0dd0*/  FFMA R12, R13.reuse, R17, R40 ;  /* 0x000000110d0c7223 */ /* 0x040fe20000000028 */
[----:B------:R-:W-:Y:S01]  /*0de0*/  FFMA R25, R13, R19, R8 ;  /* 0x000000130d197223 */ /* 0x000fe20000000008 */
[C---:B------:R-:W-:Y:S01]  /*0df0*/  FFMA R13, R14.reuse, R17, R27 ;  /* 0x000000110e0d7223 */ /* 0x040fe2000000001b */
[C---:B------:R-:W-:Y:S01]  /*0e00*/  FFMA R40, R14.reuse, R23, R47 ;  /* 0x000000170e287223 */ /* 0x040fe2000000002f */
[----:B------:R-:W-:Y:S01]  /*0e10*/  FFMA R27, R14, R19, R10 ;  /* 0x000000130e1b7223 */ /* 0x000fe2000000000a */
[C---:B------:R-:W-:Y:S01]  /*0e20*/  FFMA R14, R15.reuse, R23, R22 ;  /* 0x000000170f0e7223 */ /* 0x040fe20000000016 */
[----:B------:R-:W-:Y:S01]  /*0e30*/  LDS.128 R8, [R5+0x20] ;  /* 0x0000200005087984 */ /* 0x000fe20000000c00 */
[C---:B------:R-:W-:Y:S01]  /*0e40*/  FFMA R46, R15.reuse, R17, R16 ;  /* 0x000000110f2e7223 */ /* 0x040fe20000000010 */
[----:B------:R-:W-:-:S02]  /*0e50*/  FFMA R42, R15, R19, R42 ;  /* 0x000000130f2a7223 */ /* 0x000fc4000000002a */
[----:B------:R-:W0:Y:S04]  /*0e60*/  LDS.64 R22, [R6+0x8] ;  /* 0x0000080006167984 */ /* 0x000e280000000a00 */
[----:B------:R-:W1:Y:S04]  /*0e70*/  LDS.64 R16, [R6+0x68] ;  /* 0x0000680006107984 */ /* 0x000e680000000a00 */
[----:B------:R-:W2:Y:S01]  /*0e80*/  LDS.64 R18, [R6+0xc8] ;  /* 0x0000c80006127984 */ /* 0x000ea20000000a00 */
[C---:B0-----:R-:W-:Y:S01]  /*0e90*/  FFMA R44, R22.reuse, R9, R45 ;  /* 0x00000009162c7223 */ /* 0x041fe2000000002d */
[----:B------:R-:W-:Y:S01]  /*0ea0*/  FFMA R45, R22, R10, R40 ;  /* 0x0000000a162d7223 */ /* 0x000fe20000000028 */
[----:B------:R-:W-:Y:S01]  /*0eb0*/  FFMA R43, R8, R22, R43 ;  /* 0x00000016082b7223 */ /* 0x000fe2000000002b */
[----:B------:R-:W-:Y:S01]  /*0ec0*/  FFMA R22, R22, R11, R14 ;  /* 0x0000000b16167223 */ /* 0x000fe2000000000e */
[----:B-1----:R-:W-:Y:S01]  /*0ed0*/  FFMA R40, R8, R16, R41 ;  /* 0x0000001008287223 */ /* 0x002fe20000000029 */
[C---:B------:R-:W-:Y:S01]  /*0ee0*/  FFMA R48, R16.reuse, R9, R12 ;  /* 0x0000000910307223 */ /* 0x040fe2000000000c */
[C---:B------:R-:W-:Y:S01]  /*0ef0*/  FFMA R41, R16.reuse, R10, R13 ;  /* 0x0000000a10297223 */ /* 0x040fe2000000000d */
[----:B------:R-:W-:Y:S01]  /*0f00*/  FFMA R46, R16, R11, R46 ;  /* 0x0000000b102e7223 */ /* 0x000fe2000000002e */
[----:B------:R-:W0:Y:S01]  /*0f10*/  LDS.128 R12, [R5+0x90] ;  /* 0x00009000050c7984 */ /* 0x000e220000000c00 */
[----:B--2---:R-:W-:Y:S01]  /*0f20*/  FFMA R26, R8, R18, R26 ;  /* 0x00000012081a7223 */ /* 0x004fe2000000001a */
[C---:B------:R-:W-:Y:S01]  /*0f30*/  FFMA R8, R18.reuse, R9, R25 ;  /* 0x0000000912087223 */ /* 0x040fe20000000019 */
        /* <DEDUP_REMOVED lines=12> */
[C---:B------:R-:W-:Y:S01]  /*1000*/  FFMA R46, R15.reuse, R17, R46 ;  /* 0x000000110f2e7223 */ /* 0x040fe2000000002e */
[----:B------:R-:W-:Y:S01]  /*1010*/  LDS.64 R22, [R6+0x10] ;  /* 0x0000100006167984 */ /* 0x000fe20000000a00 */
[----:B------:R-:W-:-:S03]  /*1020*/  FFMA R42, R15, R19, R42 ;  /* 0x000000130f2a7223 */ /* 0x000fc6000000002a */
[----:B------:R-:W0:Y:S04]  /*1030*/  LDS.128 R8, [R5+0xa0] ;  /* 0x0000a00005087984 */ /* 0x000e280000000c00 */
[----:B------:R-:W1:Y:S04]  /*1040*/  LDS.64 R16, [R6+0x70] ;  /* 0x0000700006107984 */ /* 0x000e680000000a00 */
        /* <DEDUP_REMOVED lines=8> */
[----:B------:R-:W0:Y:S01]  /*10d0*/  LDS.128 R12, [R5+0xb0] ;  /* 0x0000b000050c7984 */ /* 0x000e220000000c00 */
[----:B------:R-:W-:Y:S01]  /*10e0*/  FFMA R46, R16, R11, R46 ;  /* 0x0000000b102e7223 */ /* 0x000fe2000000002e */
[----:B--2---:R-:W-:Y:S01]  /*10f0*/  FFMA R48, R8, R18, R47 ;  /* 0x0000001208307223 */ /* 0x004fe2000000002f */
[C---:B------:R-:W-:Y:S01]  /*1100*/  FFMA R8, R18.reuse, R9, R25 ;  /* 0x0000000912087223 */ /* 0x040fe20000000019 */
[C---:B------:R-:W-:Y:S01]  /*1110*/  FFMA R16, R18.reuse, R11, R42 ;  /* 0x0000000b12107223 */ /* 0x040fe2000000002a */
[----:B------:R-:W-:Y:S01]  /*1120*/  FFMA R10, R18, R10, R41 ;  /* 0x0000000a120a7223 */ /* 0x000fe20000000029 */
[----:B------:R-:W-:-:S02]  /*1130*/  IADD3 R9, PT, PT, R31, 0x1, RZ ;  /* 0x000000011f097810 */ /* 0x000fc40007ffe0ff */
[----:B------:R-:W-:Y:S01]  /*1140*/  IADD3 R11, PT, PT, R30, 0x1, RZ ;  /* 0x000000011e0b7810 */ /* 0x000fe20007ffe0ff */
        /* <DEDUP_REMOVED lines=8> */
[-C--:B------:R-:W-:Y:S01]  /*11d0*/  FFMA R45, R14, R19.reuse, R10 ;  /* 0x000000130e2d7223 */ /* 0x080fe2000000000a */
[C---:B------:R-:W-:Y:S01]  /*11e0*/  FFMA R16, R15.reuse, R19, R16 ;  /* 0x000000130f107223 */ /* 0x040fe20000000010 */
[C---:B------:R-:W-:Y:S01]  /*11f0*/  FFMA R14, R15.reuse, R23, R22 ;  /* 0x000000170f0e7223 */ /* 0x040fe20000000016 */
[----:B------:R-:W-:Y:S01]  /*1200*/  FFMA R46, R15, R17, R46 ;  /* 0x000000110f2e7223 */ /* 0x000fe2000000002e */
[----:B------:R-:W-:Y:S01]  /*1210*/  IADD3 R26, PT, PT, R32, 0x1, RZ ;  /* 0x00000001201a7810 */ /* 0x000fe20007ffe0ff */
[----:B------:R-:W-:-:S04]  /*1220*/  IMAD.WIDE R18, R9, 0x4, R38 ;  /* 0x0000000409127825 */ /* 0x000fc800078e0226 */
[----:B------:R-:W-:Y:S01]  /*1230*/  IMAD.WIDE R10, R11, 0x4, R38 ;  /* 0x000000040b0a7825 */ /* 0x000fe200078e0226 */
[----:B------:R-:W-:Y:S06]  /*1240*/  BAR.SYNC.DEFER_BLOCKING 0x0 ;  /* 0x0000000000007b1d */ /* 0x000fec0000010000 */
[----:B------:R-:W-:Y:S05]  /*1250*/  @P1 BRA `(.L_x_13) ;  /* 0x0000000000601947 */ /* 0x000fea0003800000 */
[----:B------:R-:W0:Y:S01]  /*1260*/  S2UR UR8, SR_CTAID.Y ;  /* 0x00000000000879c3 */ /* 0x000e220000002600 */
[C---:B------:R-:W-:Y:S01]  /*1270*/  IADD3 R8, PT, PT, R35.reuse, -0x24, RZ ;  /* 0xffffffdc23087810 */ /* 0x040fe20007ffe0ff */
[----:B------:R-:W-:Y:S01]  /*1280*/  BSSY.RECONVERGENT B1, `(.L_x_14) ;  /* 0x0000014000017945 */ /* 0x000fe20003800200 */
[C---:B------:R-:W-:Y:S02]  /*1290*/  ISETP.GE.U32.AND P6, PT, R35.reuse, 0x24, PT ;  /* 0x000000242300780c */ /* 0x040fe40003fc6070 */
[----:B------:R-:W-:Y:S02]  /*12a0*/  MOV R22, UR10 ;  /* 0x0000000a00167c02 */ /* 0x000fe40008000f00 */
[----:B------:R-:W-:Y:S02]  /*12b0*/  SEL R8, R35, R8, !P6 ;  /* 0x0000000823087207 */ /* 0x000fe40007000000 */
[----:B------:R-:W-:Y:S02]  /*12c0*/  IADD3 R15, PT, PT, -R24, 0x1d, RZ ;  /* 0x0000001d180f7810 */ /* 0x000fe40007ffe1ff */
[----:B------:R-:W-:-:S02]  /*12d0*/  LOP3.LUT P6, RZ, R22, 0x3, R35, 0xf8, !PT ;  /* 0x0000000316ff7812 */ /* 0x000fc400078cf823 */
[----:B------:R-:W-:Y:S02]  /*12e0*/  SHF.R.U32.HI R8, RZ, 0x2, R8 ;  /* 0x00000002ff087819 */ /* 0x000fe40000011608 */
[----:B------:R-:W-:Y:S02]  /*12f0*/  P2R R9, PR, RZ, 0x1 ;  /* 0x00000001ff097803 */ /* 0x000fe40000000000 */
[----:B------:R-:W-:Y:S01]  /*1300*/  ISETP.LE.U32.OR P0, PT, R15, UR10, !P6 ;  /* 0x0000000a0f007c0c */ /* 0x000fe2000f703470 */
[----:B0-----:R-:W-:-:S06]  /*1310*/  UIMAD UR8, UR8, 0x7, URZ ;  /* 0x00000007080878a4 */ /* 0x001fcc000f8e02ff */
[C---:B------:R-:W-:Y:S02]  /*1320*/  IADD3 R15, PT, PT, R8.reuse, UR8, RZ ;  /* 0x00000008080f7c10 */ /* 0x040fe4000fffe0ff */
[----:B------:R-:W-:-:S04]  /*1330*/  LOP3.LUT P6, RZ, R8, UR8, RZ, 0xfc, !PT ;  /* 0x0000000808ff7c12 */ /* 0x000fc8000f8cfcff */
[----:B------:R-:W-:-:S04]  /*1340*/  ISETP.GT.U32.OR P6, PT, R15, 0x1c, !P6 ;  /* 0x0000001c0f00780c */ /* 0x000fc800077c4470 */
[----:B------:R-:W-:Y:S02]  /*1350*/  PLOP3.LUT P6, PT, P6, P0, PT, 0xf8, 0x8f ;  /* 0x00000000008f781c */ /* 0x000fe400037c1f70 */
[----:B------:R-:W-:Y:S01]  /*1360*/  ISETP.NE.AND P0, PT, R9, RZ, PT ;  /* 0x000000ff0900720c */ /* 0x000fe20003f05270 */
[----:B------:R-:W-:-:S10]  /*1370*/  HFMA2 R9, -RZ, RZ, 0, 0 ;  /* 0x00000000ff097431 */ /* 0x000fd400000001ff */
[----:B------:R-:W-:Y:S05]  /*1380*/  @P6 BRA `(.L_x_15) ;  /* 0x00000000000c6947 */ /* 0x000fea0003800000 */
[----:B------:R-:W-:-:S05]  /*1390*/  IADD3 R9, PT, PT, R29, 0x1, RZ ;  /* 0x000000011d097810 */ /* 0x000fca0007ffe0ff */
[----:B------:R-:W-:-:S06]  /*13a0*/  IMAD.WIDE R8, R9, 0x4, R38 ;  /* 0x0000000409087825 */ /* 0x000fcc00078e0226 */
[----:B------:R0:W5:Y:S02]  /*13b0*/  LDG.E.CONSTANT R9, desc[UR12][R8.64] ;  /* 0x0000000c08097981 */ /* 0x000164000c1e9900 */
.L_x_15:
[----:B------:R-:W-:Y:S05]  /*13c0*/  BSYNC.RECONVERGENT B1 ;  /* 0x0000000000017941 */ /* 0x000fea0003800200 */
.L_x_14:
[----:B-----5:R1:W-:Y:S02]  /*13d0*/  STS [R34], R9 ;  /* 0x0000000922007388 */ /* 0x0203e40000000800 */
.L_x_13:
[----:B------:R-:W-:Y:S05]  /*13e0*/  BSYNC.RECONVERGENT B0 ;  /* 0x0000000000007941 */ /* 0x000fea0003800200 */
.L_x_12:
[----:B------:R-:W-:Y:S01]  /*13f0*/  ISETP.NE.AND P6, PT, R33, RZ, PT ;  /* 0x000000ff2100720c */ /* 0x000fe20003fc5270 */
[----:B------:R-:W-:-:S12]  /*1400*/  BSSY.RECONVERGENT B0, `(.L_x_16) ;  /* 0x0000012000007945 */ /* 0x000fd80003800200 */
[----:B------:R-:W-:Y:S05]  /*1410*/  @P6 BRA `(.L_x_17) ;  /* 0x0000000000406947 */ /* 0x000fea0003800000 */
[----:B-1----:R-:W-:Y:S01]  /*1420*/  IADD3 R9, PT, PT, R35, 0x1, RZ ;  /* 0x0000000123097810 */ /* 0x002fe20007ffe0ff */
[----:B------:R-:W-:Y:S01]  /*1430*/  BSSY.RECONVERGENT B1, `(.L_x_18) ;  /* 0x000000d000017945 */ /* 0x000fe20003800200 */
[----:B------:R-:W-:Y:S02]  /*1440*/  MOV R22, UR10 ;  /* 0x0000000a00167c02 */ /* 0x000fe40008000f00 */
[----:B0-----:R-:W-:Y:S02]  /*1450*/  LOP3.LUT R8, R9, 0x3, RZ, 0xc0, !PT ;  /* 0x0000000309087812 */ /* 0x001fe400078ec0ff */
[----:B------:R-:W-:Y:S02]  /*1460*/  LOP3.LUT P6, RZ, R22, 0x3, R9, 0xf8, !PT ;  /* 0x0000000316ff7812 */ /* 0x000fe400078cf809 */
[----:B------:R-:W-:Y:S02]  /*1470*/  IADD3 R8, PT, PT, -R8, 0x1d, RZ ;  /* 0x0000001d08087810 */ /* 0x000fe40007ffe1ff */
[----:B------:R-:W-:-:S02]  /*1480*/  P2R R15, PR, RZ, 0x1 ;  /* 0x00000001ff0f7803 */ /* 0x000fc40000000000 */
[----:B------:R-:W-:Y:S02]  /*1490*/  ISETP.NE.AND P0, PT, R37, RZ, PT ;  /* 0x000000ff2500720c */ /* 0x000fe40003f05270 */
[----:B------:R-:W-:Y:S02]  /*14a0*/  ISETP.LE.U32.OR P6, PT, R8, UR10, !P6 ;  /* 0x0000000a08007c0c */ /* 0x000fe4000f7c3470 */
[----:B------:R-:W-:Y:S02]  /*14b0*/  MOV R9, RZ ;  /* 0x000000ff00097202 */ /* 0x000fe40000000f00 */
[----:B------:R-:W-:Y:S02]  /*14c0*/  PLOP3.LUT P6, PT, P0, P6, PT, 0x8f, 0xf8 ;  /* 0x0000000000f8781c */ /* 0x000fe400007cd177 */
[----:B------:R-:W-:-:S11]  /*14d0*/  ISETP.NE.AND P0, PT, R15, RZ, PT ;  /* 0x000000ff0f00720c */ /* 0x000fd60003f05270 */
[----:B------:R-:W-:Y:S05]  /*14e0*/  @P6 BRA `(.L_x_19) ;  /* 0x0000000000046947 */ /* 0x000fea0003800000 */
[----:B------:R0:W5:Y:S02]  /*14f0*/  LDG.E.CONSTANT R9, desc[UR12][R10.64] ;  /* 0x0000000c0a097981 */ /* 0x000164000c1e9900 */
.L_x_19:
[----:B------:R-:W-:Y:S05]  /*1500*/  BSYNC.RECONVERGENT B1 ;  /* 0x0000000000017941 */ /* 0x000fea0003800200 */
.L_x_18:
[----:B-----5:R2:W-:Y:S02]  /*1510*/  STS [R34+0x4], R9 ;  /* 0x0000040922007388 */ /* 0x0205e40000000800 */
.L_x_17:
[----:B------:R-:W-:Y:S05]  /*1520*/  BSYNC.RECONVERGENT B0 ;  /* 0x0000000000007941 */ /* 0x000fea0003800200 */
.L_x_16:
[----:B------:R-:W-:Y:S04]  /*1530*/  BSSY.RECONVERGENT B0, `(.L_x_20) ;  /* 0x0000019000007945 */ /* 0x000fe80003800200 */
[----:B------:R-:W-:Y:S05]  /*1540*/  @P2 BRA `(.L_x_21) ;  /* 0x00000000005c2947 */ /* 0x000fea0003800000 */
[----:B------:R-:W3:Y:S01]  /*1550*/  S2UR UR8, SR_CTAID.Y ;  /* 0x00000000000879c3 */ /* 0x000ee20000002600 */
[----:B-12---:R-:W-:Y:S01]  /*1560*/  IADD3 R9, PT, PT, R35, -0x22, RZ ;  /* 0xffffffde23097810 */ /* 0x006fe20007ffe0ff */
[----:B------:R-:W-:Y:S01]  /*1570*/  BSSY.RECONVERGENT B1, `(.L_x_22) ;  /* 0x0000013000017945 */ /* 0x000fe20003800200 */
[----:B------:R-:W-:Y:S02]  /*1580*/  ISETP.GE.U32.AND P6, PT, R28, 0x24, PT ;  /* 0x000000241c00780c */ /* 0x000fe40003fc6070 */
[----:B0-----:R-:W-:Y:S02]  /*1590*/  LOP3.LUT R8, R24, 0x2, RZ, 0x3c, !PT ;  /* 0x0000000218087812 */ /* 0x001fe400078e3cff */
[----:B------:R-:W-:Y:S02]  /*15a0*/  MOV R11, UR10 ;  /* 0x0000000a000b7c02 */ /* 0x000fe40008000f00 */
[----:B------:R-:W-:Y:S02]  /*15b0*/  SEL R9, R28, R9, !P6 ;  /* 0x000000091c097207 */ /* 0x000fe40007000000 */
[----:B------:R-:W-:-:S02]  /*15c0*/  IADD3 R8, PT, PT, -R8, 0x1d, RZ ;  /* 0x0000001d08087810 */ /* 0x000fc40007ffe1ff */
[----:B------:R-:W-:Y:S02]  /*15d0*/  LOP3.LUT P6, RZ, R11, 0x2, R24, 0xf6, !PT ;  /* 0x000000020bff7812 */ /* 0x000fe400078cf618 */
[----:B------:R-:W-:Y:S02]  /*15e0*/  SHF.R.U32.HI R9, RZ, 0x2, R9 ;  /* 0x00000002ff097819 */ /* 0x000fe40000011609 */
[----:B------:R-:W-:Y:S02]  /*15f0*/  P2R R10, PR, RZ, 0x1 ;  /* 0x00000001ff0a7803 */ /* 0x000fe40000000000 */
[----:B------:R-:W-:Y:S01]  /*1600*/  ISETP.LE.U32.OR P0, PT, R8, UR10, !P6 ;  /* 0x0000000a08007c0c */ /* 0x000fe2000f703470 */
[----:B---3--:R-:W-:-:S06]  /*1610*/  UIMAD UR8, UR8, 0x7, URZ ;  /* 0x00000007080878a4 */ /* 0x008fcc000f8e02ff */
[C---:B------:R-:W-:Y:S02]  /*1620*/  IADD3 R8, PT, PT, R9.reuse, UR8, RZ ;  /* 0x0000000809087c10 */ /* 0x040fe4000fffe0ff */
[----:B------:R-:W-:Y:S01]  /*1630*/  LOP3.LUT P6, RZ, R9, UR8, RZ, 0xfc, !PT ;  /* 0x0000000809ff7c12 */ /* 0x000fe2000f8cfcff */
[----:B------:R-:W-:-:S03]  /*1640*/  HFMA2 R9, -RZ, RZ, 0, 0 ;  /* 0x00000000ff097431 */ /* 0x000fc600000001ff */
[----:B------:R-:W-:-:S04]  /*1650*/  ISETP.GT.U32.OR P6, PT, R8, 0x1c, !P6 ;  /* 0x0000001c0800780c */ /* 0x000fc800077c4470 */
[----:B------:R-:W-:Y:S02]  /*1660*/  PLOP3.LUT P6, PT, P6, P0, PT, 0xf8, 0x8f ;  /* 0x00000000008f781c */ /* 0x000fe400037c1f70 */
[----:B------:R-:W-:-:S11]  /*1670*/  ISETP.NE.AND P0, PT, R10, RZ, PT ;  /* 0x000000ff0a00720c */ /* 0x000fd60003f05270 */
[----:B------:R-:W-:Y:S05]  /*1680*/  @P6 BRA `(.L_x_23) ;  /* 0x0000000000046947 */ /* 0x000fea0003800000 */
[----:B------:R0:W5:Y:S02]  /*1690*/  LDG.E.CONSTANT R9, desc[UR12][R18.64] ;  /* 0x0000000c12097981 */ /* 0x000164000c1e9900 */
.L_x_23:
[----:B------:R-:W-:Y:S05]  /*16a0*/  BSYNC.RECONVERGENT B1 ;  /* 0x0000000000017941 */ /* 0x000fea0003800200 */
.L_x_22:
[----:B-----5:R3:W-:Y:S02]  /*16b0*/  STS [R34+0x8], R9 ;  /* 0x0000080922007388 */ /* 0x0207e40000000800 */
.L_x_21:
[----:B------:R-:W-:Y:S05]  /*16c0*/  BSYNC.RECONVERGENT B0 ;  /* 0x0000000000007941 */ /* 0x000fea0003800200 */
.L_x_20:
[----:B------:R-:W-:-:S05]  /*16d0*/  MOV R27, 0x4 ;  /* 0x00000004001b7802 */ /* 0x000fca0000000f00 */
[----:B------:R-:W-:-:S05]  /*16e0*/  IMAD.WIDE.U32 R26, R26, R27, UR6 ;  /* 0x000000061a1a7e25 */ /* 0x000fca000f8e001b */
[----:B0-----:R-:W4:Y:S04]  /*16f0*/  @!P3 LDG.E.CONSTANT R18, desc[UR12][R26.64+-0xc] ;  /* 0xfffff40c1a12b981 */ /* 0x001f28000c1e9900 */
[----:B------:R-:W5:Y:S04]  /*1700*/  @!P4 LDG.E.CONSTANT R42, desc[UR12][R26.64] ;  /* 0x0000000c1a2ac981 */ /* 0x000f68000c1e9900 */
[----:B------:R-:W2:Y:S01]  /*1710*/  @!P5 LDG.E.CONSTANT R44, desc[UR12][R26.64+0xc] ;  /* 0x00000c0c1a2cd981 */ /* 0x000ea2000c1e9900 */
[----:B------:R-:W-:Y:S01]  /*1720*/  UIADD3 UR10, UPT, UPT, UR5, 0x2, URZ ;  /* 0x00000002050a7890 */ /* 0x000fe2000fffe0ff */
[----:B------:R-:W-:Y:S01]  /*1730*/  BSSY.RECONVERGENT B0, `(.L_x_24) ;  /* 0x000007c000007945 */ /* 0x000fe20003800200 */
[----:B------:R-:W-:Y:S01]  /*1740*/  IADD3 R32, PT, PT, R32, 0x2, RZ ;  /* 0x0000000220207810 */ /* 0x000fe20007ffe0ff */
[----:B----4-:R-:W-:Y:S04]  /*1750*/  @!P3 STS [R21], R18 ;  /* 0x000000121500b388 */ /* 0x010fe80000000800 */
[----:B-----5:R-:W-:Y:S04]  /*1760*/  @!P4 STS [R21+0x4], R42 ;  /* 0x0000042a1500c388 */ /* 0x020fe80000000800 */
[----:B--2---:R-:W-:Y:S01]  /*1770*/  @!P5 STS [R21+0x8], R44 ;  /* 0x0000082c1500d388 */ /* 0x004fe20000000800 */
[----:B------:R-:W-:Y:S06]  /*1780*/  BAR.SYNC.DEFER_BLOCKING 0x0 ;  /* 0x0000000000007b1d */ /* 0x000fec0000010000 */
[----:B------:R-:W-:Y:S04]  /*1790*/  LDS.64 R22, [R6] ;  /* 0x0000000006167984 */ /* 0x000fe80000000a00 */
[----:B-1-3--:R-:W0:Y:S04]  /*17a0*/  LDS.128 R8, [R5] ;  /* 0x0000000005087984 */ /* 0x00ae280000000c00 */
[----:B------:R-:W1:Y:S04]  /*17b0*/  LDS.64 R24, [R6+0x60] ;  /* 0x0000600006187984 */ /* 0x000e680000000a00 */
[----:B------:R-:W2:Y:S01]  /*17c0*/  LDS.64 R26, [R6+0xc0] ;  /* 0x0000c000061a7984 */ /* 0x000ea20000000a00 */
[----:B0-----:R-:W-:Y:S01]  /*17d0*/  FFMA R49, R8, R22, R49 ;  /* 0x0000001608317223 */ /* 0x001fe20000000031 */
[C---:B------:R-:W-:Y:S01]  /*17e0*/  FFMA R40, R22.reuse, R9, R53 ;  /* 0x0000000916287223 */ /* 0x040fe20000000035 */
[CC--:B------:R-:W-:Y:S01]  /*17f0*/  FFMA R19, R22.reuse, R10.reuse, R12 ;  /* 0x0000000a16137223 */ /* 0x0c0fe2000000000c */
[----:B------:R-:W-:Y:S01]  /*1800*/  FFMA R22, R22, R11, R14 ;  /* 0x0000000b16167223 */ /* 0x000fe2000000000e */
[----:B-1----:R-:W-:Y:S01]  /*1810*/  FFMA R18, R24, R10, R13 ;  /* 0x0000000a18127223 */ /* 0x002fe2000000000d */
[----:B------:R-:W-:Y:S01]  /*1820*/  FFMA R42, R8, R24, R47 ;  /* 0x00000018082a7223 */ /* 0x000fe2000000002f */
[----:B------:R-:W0:Y:S01]  /*1830*/  LDS.128 R12, [R5+0x10] ;  /* 0x00001000050c7984 */ /* 0x000e220000000c00 */
[-C--:B------:R-:W-:Y:S01]  /*1840*/  FFMA R44, R24, R9.reuse, R51 ;  /* 0x00000009182c7223 */ /* 0x080fe20000000033 */
[----:B--2---:R-:W-:Y:S01]  /*1850*/  FFMA R48, R8, R26, R41 ;  /* 0x0000001a08307223 */ /* 0x004fe20000000029 */
[----:B------:R-:W-:Y:S01]  /*1860*/  FFMA R8, R26, R9, R43 ;  /* 0x000000091a087223 */ /* 0x000fe2000000002b */
[-C--:B------:R-:W-:Y:S01]  /*1870*/  FFMA R24, R24, R11.reuse, R46 ;  /* 0x0000000b18187223 */ /* 0x080fe2000000002e */
[C---:B------:R-:W-:Y:S01]  /*1880*/  FFMA R46, R26.reuse, R10, R45 ;  /* 0x0000000a1a2e7223 */ /* 0x040fe2000000002d */
[----:B------:R-:W-:-:S02]  /*1890*/  FFMA R26, R26, R11, R16 ;  /* 0x0000000b1a1a7223 */ /* 0x000fc40000000010 */
[----:B------:R-:W-:Y:S01]  /*18a0*/  LDS.64 R16, [R6+0x8] ;  /* 0x0000080006107984 */ /* 0x000fe20000000a00 */
[C---:B0-----:R-:W-:Y:S01]  /*18b0*/  FFMA R43, R13.reuse, R27, R8 ;  /* 0x0000001b0d2b7223 */ /* 0x041fe20000000008 */
[C---:B------:R-:W-:Y:S02]  /*18c0*/  FFMA R49, R12.reuse, R23, R49 ;  /* 0x000000170c317223 */ /* 0x040fe40000000031 */
[----:B------:R-:W0:Y:S01]  /*18d0*/  LDS.128 R8, [R5+0x20] ;  /* 0x0000200005087984 */ /* 0x000e220000000c00 */
[C---:B------:R-:W-:Y:S01]  /*18e0*/  FFMA R45, R12.reuse, R25, R42 ;  /* 0x000000190c2d7223 */ /* 0x040fe2000000002a */
[----:B------:R-:W-:Y:S01]  /*18f0*/  FFMA R41, R12, R27, R48 ;  /* 0x0000001b0c297223 */ /* 0x000fe20000000030 */
[C---:B------:R-:W-:Y:S01]  /*1900*/  FFMA R53, R13.reuse, R23, R40 ;  /* 0x000000170d357223 */ /* 0x040fe20000000028 */
[----:B------:R-:W-:Y:S01]  /*1910*/  FFMA R47, R13, R25, R44 ;  /* 0x000000190d2f7223 */ /* 0x000fe2000000002c */
[C---:B------:R-:W-:Y:S01]  /*1920*/  FFMA R12, R14.reuse, R23, R19 ;  /* 0x000000170e0c7223 */ /* 0x040fe20000000013 */
[C---:B------:R-:W-:Y:S01]  /*1930*/  FFMA R13, R14.reuse, R25, R18 ;  /* 0x000000190e0d7223 */ /* 0x040fe20000000012 */
[C---:B------:R-:W-:Y:S01]  /*1940*/  FFMA R22, R15.reuse, R23, R22 ;  /* 0x000000170f167223 */ /* 0x040fe20000000016 */
[----:B------:R-:W1:Y:S01]  /*1950*/  LDS.64 R18, [R6+0x68] ;  /* 0x0000680006127984 */ /* 0x000e620000000a00 */
[----:B------:R-:W-:Y:S01]  /*1960*/  FFMA R51, R14, R27, R46 ;  /* 0x0000001b0e337223 */ /* 0x000fe2000000002e */
[C---:B------:R-:W-:Y:S01]  /*1970*/  FFMA R14, R15.reuse, R25, R24 ;  /* 0x000000190f0e7223 */ /* 0x040fe20000000018 */
[----:B------:R-:W-:Y:S01]  /*1980*/  FFMA R26, R15, R27, R26 ;  /* 0x0000001b0f1a7223 */ /* 0x000fe2000000001a */
[----:B0-----:R-:W-:Y:S01]  /*1990*/  FFMA R49, R8, R16, R49 ;  /* 0x0000001008317223 */ /* 0x001fe20000000031 */
[C---:B------:R-:W-:Y:S01]  /*19a0*/  FFMA R24, R16.reuse, R9, R53 ;  /* 0x0000000910187223 */ /* 0x040fe20000000035 */
[C---:B------:R-:W-:Y:S01]  /*19b0*/  FFMA R25, R16.reuse, R10, R12 ;  /* 0x0000000a10197223 */ /* 0x040fe2000000000c */
[----:B------:R-:W-:-:S02]  /*19c0*/  FFMA R16, R16, R11, R22 ;  /* 0x0000000b10107223 */ /* 0x000fc40000000016 */
[----:B------:R-:W0:Y:S01]  /*19d0*/  LDS.64 R22, [R6+0xc8] ;  /* 0x0000c80006167984 */ /* 0x000e220000000a00 */
[----:B-1----:R-:W-:Y:S01]  /*19e0*/  FFMA R40, R8, R18, R45 ;  /* 0x0000001208287223 */ /* 0x002fe2000000002d */
[C---:B------:R-:W-:Y:S01]  /*19f0*/  FFMA R42, R18.reuse, R9, R47 ;  /* 0x00000009122a7223 */ /* 0x040fe2000000002f */
[C---:B------:R-:W-:Y:S01]  /*1a00*/  FFMA R27, R18.reuse, R10, R13 ;  /* 0x0000000a121b7223 */ /* 0x040fe2000000000d */
[----:B------:R-:W-:Y:S02]  /*1a10*/  FFMA R18, R18, R11, R14 ;  /* 0x0000000b12127223 */ /* 0x000fe4000000000e */
[----:B------:R-:W1:Y:S01]  /*1a20*/  LDS.128 R12, [R5+0x90] ;  /* 0x00009000050c7984 */ /* 0x000e620000000c00 */
[----:B0-----:R-:W-:Y:S01]  /*1a30*/  FFMA R44, R8, R22, R41 ;  /* 0x00000016082c7223 */ /* 0x001fe20000000029 */
[C---:B------:R-:W-:Y:S01]  /*1a40*/  FFMA R8, R22.reuse, R9, R43 ;  /* 0x0000000916087223 */ /* 0x040fe2000000002b */
[C---:B------:R-:W-:Y:S01]  /*1a50*/  FFMA R51, R22.reuse, R10, R51 ;  /* 0x0000000a16337223 */ /* 0x040fe20000000033 */
[----:B------:R-:W-:Y:S01]  /*1a60*/  FFMA R22, R22, R11, R26 ;  /* 0x0000000b16167223 */ /* 0x000fe2000000001a */
[C---:B-1----:R-:W-:Y:S01]  /*1a70*/  FFMA R47, R13.reuse, R17, R24 ;  /* 0x000000110d2f7223 */ /* 0x042fe20000000018 */
        /* <DEDUP_REMOVED lines=8> */
[----:B------:R-:W-:Y:S01]  /*1b00*/  FFMA R51, R14, R23, R51 ;  /* 0x000000170e337223 */ /* 0x000fe20000000033 */
[C---:B------:R-:W-:Y:S01]  /*1b10*/  FFMA R14, R15.reuse, R17, R16 ;  /* 0x000000110f0e7223 */ /* 0x040fe20000000010 */
[C---:B------:R-:W-:Y:S01]  /*1b20*/  FFMA R18, R15.reuse, R19, R18 ;  /* 0x000000130f127223 */ /* 0x040fe20000000012 */
[----:B------:R-:W0:Y:S01]  /*1b30*/  LDS.128 R8, [R5+0xa0] ;  /* 0x0000a00005087984 */ /* 0x000e220000000c00 */
[----:B------:R-:W-:-:S03]  /*1b40*/  FFMA R23, R15, R23, R22 ;  /* 0x000000170f177223 */ /* 0x000fc60000000016 */
        /* <DEDUP_REMOVED lines=9> */
[C---:B------:R-:W-:Y:S01]  /*1be0*/  FFMA R40, R26.reuse, R9, R53 ;  /* 0x000000091a287223 */ /* 0x040fe20000000035 */
[----:B------:R-:W-:Y:S01]  /*1bf0*/  FFMA R18, R26, R11, R18 ;  /* 0x0000000b1a127223 */ /* 0x000fe20000000012 */
[----:B--2---:R-:W-:Y:S01]  /*1c00*/  FFMA R26, R8, R16, R41 ;  /* 0x00000010081a7223 */ /* 0x004fe20000000029 */
[C---:B------:R-:W-:Y:S01]  /*1c10*/  FFMA R41, R16.reuse, R10, R51 ;  /* 0x0000000a10297223 */ /* 0x040fe20000000033 */
[----:B------:R-:W-:Y:S01]  /*1c20*/  IADD3 R51, PT, PT, R31, 0x2, RZ ;  /* 0x000000021f337810 */ /* 0x000fe20007ffe0ff */
[----:B------:R-:W-:Y:S01]  /*1c30*/  FFMA R8, R16, R9, R43 ;  /* 0x0000000910087223 */ /* 0x000fe2000000002b */
[----:B------:R-:W-:Y:S01]  /*1c40*/  IADD3 R31, PT, PT, R30, 0x2, RZ ;  /* 0x000000021e1f7810 */ /* 0x000fe20007ffe0ff */
[----:B------:R-:W-:Y:S01]  /*1c50*/  FFMA R16, R16, R11, R23 ;  /* 0x0000000b10107223 */ /* 0x000fe20000000017 */
[----:B------:R-:W-:Y:S01]  /*1c60*/  IADD3 R53, PT, PT, R29, 0x2, RZ ;  /* 0x000000021d357810 */ /* 0x000fe20007ffe0ff */
[----:B------:R-:W-:Y:S01]  /*1c70*/  IMAD.WIDE R50, R51, 0x4, R38 ;  /* 0x0000000433327825 */ /* 0x000fe200078e0226 */
[----:B------:R-:W-:-:S03]  /*1c80*/  LOP3.LUT R10, R35, 0x3, RZ, 0xc0, !PT ;  /* 0x00000003230a7812 */ /* 0x000fc600078ec0ff */
[----:B------:R-:W-:-:S04]  /*1c90*/  IMAD.WIDE R30, R31, 0x4, R38 ;  /* 0x000000041f1e7825 */ /* 0x000fc800078e0226 */
[----:B------:R-:W-:-:S04]  /*1ca0*/  IMAD.WIDE R52, R53, 0x4, R38 ;  /* 0x0000000435347825 */ /* 0x000fc800078e0226 */
[CC--:B0-----:R-:W-:Y:S01]  /*1cb0*/  FFMA R11, R12.reuse, R17.reuse, R26 ;  /* 0x000000110c0b7223 */ /* 0x0c1fe2000000001a */
[C---:B------:R-:W-:Y:S01]  /*1cc0*/  FFMA R39, R13.reuse, R17, R8 ;  /* 0x000000110d277223 */ /* 0x040fe20000000008 */
[C---:B------:R-:W-:Y:S01]  /*1cd0*/  FFMA R49, R12.reuse, R25, R49 ;  /* 0x000000190c317223 */ /* 0x040fe20000000031 */
[----:B------:R-:W-:Y:S01]  /*1ce0*/  FFMA R9, R12, R27, R44 ;  /* 0x0000001b0c097223 */ /* 0x000fe2000000002c */
        /* <DEDUP_REMOVED lines=29> */
[----:B------:R0:W5:Y:S02]  /*1ec0*/  LDG.E.CONSTANT R13, desc[UR12][R52.64] ;  /* 0x0000000c340d7981 */ /* 0x000164000c1e9900 */
.L_x_27:
[----:B------:R-:W-:Y:S05]  /*1ed0*/  BSYNC.RECONVERGENT B1 ;  /* 0x0000000000017941 */ /* 0x000fea0003800200 */
.L_x_26:
[----:B-----5:R1:W-:Y:S02]  /*1ee0*/  STS [R34], R13 ;  /* 0x0000000d22007388 */ /* 0x0203e40000000800 */
.L_x_25:
[----:B------:R-:W-:Y:S05]  /*1ef0*/  BSYNC.RECONVERGENT B0 ;  /* 0x0000000000007941 */ /* 0x000fea0003800200 */
.L_x_24:
[----:B------:R-:W-:Y:S01]  /*1f00*/  ISETP.NE.AND P6, PT, R33, RZ, PT ;  /* 0x000000ff2100720c */ /* 0x000fe20003fc5270 */
[----:B------:R-:W-:-:S12]  /*1f10*/  BSSY.RECONVERGENT B0, `(.L_x_28) ;  /* 0x0000012000007945 */ /* 0x000fd80003800200 */
[----:B------:R-:W-:Y:S05]  /*1f20*/  @P6 BRA `(.L_x_29) ;  /* 0x0000000000406947 */ /* 0x000fea0003800000 */
[----:B-1----:R-:W-:Y:S01]  /*1f30*/  IADD3 R13, PT, PT, R35, 0x1, RZ ;  /* 0x00000001230d7810 */ /* 0x002fe20007ffe0ff */
[----:B------:R-:W-:Y:S01]  /*1f40*/  BSSY.RECONVERGENT B1, `(.L_x_30) ;  /* 0x000000d000017945 */ /* 0x000fe20003800200 */
[----:B------:R-:W-:Y:S02]  /*1f50*/  MOV R14, UR10 ;  /* 0x0000000a000e7c02 */ /* 0x000fe40008000f00 */
[----:B------:R-:W-:Y:S02]  /*1f60*/  LOP3.LUT R12, R13, 0x3, RZ, 0xc0, !PT ;  /* 0x000000030d0c7812 */ /* 0x000fe400078ec0ff */
        /* <DEDUP_REMOVED lines=10> */
.L_x_31:
[----:B------:R-:W-:Y:S05]  /*2010*/  BSYNC.RECONVERGENT B1 ;  /* 0x0000000000017941 */ /* 0x000fea0003800200 */
.L_x_30:
[----:B-----5:R2:W-:Y:S02]  /*2020*/  STS [R34+0x4], R13 ;  /* 0x0000040d22007388 */ /* 0x0205e40000000800 */
.L_x_29:
[----:B------:R-:W-:Y:S05]  /*2030*/  BSYNC.RECONVERGENT B0 ;  /* 0x0000000000007941 */ /* 0x000fea0003800200 */
.L_x_28:
[----:B------:R-:W-:Y:S04]  /*2040*/  BSSY.RECONVERGENT B0, `(.L_x_32) ;  /* 0x0000016000007945 */ /* 0x000fe80003800200 */
[----:B------:R-:W-:Y:S05]  /*2050*/  @P2 BRA `(.L_x_33) ;  /* 0x0000000000502947 */ /* 0x000fea0003800000 */
[----:B------:R-:W3:Y:S01]  /*2060*/  S2UR UR8, SR_CTAID.Y ;  /* 0x00000000000879c3 */ /* 0x000ee20000002600 */
[----:B------:R-:W-:Y:S01]  /*2070*/  ISETP.GE.U32.AND P2, PT, R28, 0x24, PT ;  /* 0x000000241c00780c */ /* 0x000fe20003f46070 */
[----:B------:R-:W-:Y:S01]  /*2080*/  BSSY.RECONVERGENT B1, `(.L_x_34) ;  /* 0x0000010000017945 */ /* 0x000fe20003800200 */
[----:B-12---:R-:W-:Y:S02]  /*2090*/  MOV R13, UR10 ;  /* 0x0000000a000d7c02 */ /* 0x006fe40008000f00 */
[----:B------:R-:W-:-:S04]  /*20a0*/  LOP3.LUT R12, R10, 0x2, RZ, 0x3c, !PT ;  /* 0x000000020a0c7812 */ /* 0x000fc800078e3cff */
[----:B------:R-:W-:-:S05]  /*20b0*/  IADD3 R12, PT, PT, -R12, 0x1d, RZ ;  /* 0x0000001d0c0c7810 */ /* 0x000fca0007ffe1ff */
[----:B------:R-:W-:Y:S02]  /*20c0*/  @P2 IADD3 R28, PT, PT, R35, -0x22, RZ ;  /* 0xffffffde231c2810 */ /* 0x000fe40007ffe0ff */
[----:B------:R-:W-:Y:S01]  /*20d0*/  LOP3.LUT P2, RZ, R13, 0x2, R10, 0xf6, !PT ;  /* 0x000000020dff7812 */ /* 0x000fe2000784f60a */
[----:B------:R-:W-:Y:S01]  /*20e0*/  HFMA2 R13, -RZ, RZ, 0, 0 ;  /* 0x00000000ff0d7431 */ /* 0x000fe200000001ff */
[----:B------:R-:W-:Y:S02]  /*20f0*/  SHF.R.U32.HI R28, RZ, 0x2, R28 ;  /* 0x00000002ff1c7819 */ /* 0x000fe4000001161c */
[----:B------:R-:W-:Y:S01]  /*2100*/  ISETP.LE.U32.OR P2, PT, R12, UR10, !P2 ;  /* 0x0000000a0c007c0c */ /* 0x000fe2000d743470 */
[----:B---3--:R-:W-:-:S06]  /*2110*/  UIMAD UR8, UR8, 0x7, URZ ;  /* 0x00000007080878a4 */ /* 0x008fcc000f8e02ff */
[C---:B------:R-:W-:Y:S02]  /*2120*/  IADD3 R10, PT, PT, R28.reuse, UR8, RZ ;  /* 0x000000081c0a7c10 */ /* 0x040fe4000fffe0ff */
[----:B------:R-:W-:-:S04]  /*2130*/  LOP3.LUT P6, RZ, R28, UR8, RZ, 0xfc, !PT ;  /* 0x000000081cff7c12 */ /* 0x000fc8000f8cfcff */
[----:B------:R-:W-:-:S04]  /*2140*/  ISETP.GT.U32.OR P6, PT, R10, 0x1c, !P6 ;  /* 0x0000001c0a00780c */ /* 0x000fc800077c4470 */
[----:B------:R-:W-:-:S13]  /*2150*/  PLOP3.LUT P2, PT, P6, P2, PT, 0xf8, 0x8f ;  /* 0x00000000008f781c */ /* 0x000fda0003745f70 */
[----:B------:R-:W-:Y:S05]  /*2160*/  @P2 BRA `(.L_x_35) ;  /* 0x0000000000042947 */ /* 0x000fea0003800000 */
[----:B------:R1:W5:Y:S02]  /*2170*/  LDG.E.CONSTANT R13, desc[UR12][R50.64] ;  /* 0x0000000c320d7981 */ /* 0x000364000c1e9900 */
.L_x_35:
[----:B------:R-:W-:Y:S05]  /*2180*/  BSYNC.RECONVERGENT B1 ;  /* 0x0000000000017941 */ /* 0x000fea0003800200 */
.L_x_34:
[----:B-----5:R3:W-:Y:S02]  /*2190*/  STS [R34+0x8], R13 ;  /* 0x0000080d22007388 */ /* 0x0207e40000000800 */
.L_x_33:
[----:B------:R-:W-:Y:S05]  /*21a0*/  BSYNC.RECONVERGENT B0 ;  /* 0x0000000000007941 */ /* 0x000fea0003800200 */
.L_x_32:
[----:B-1----:R-:W-:-:S05]  /*21b0*/  MOV R51, 0x4 ;  /* 0x0000000400337802 */ /* 0x002fca0000000f00 */
[----:B------:R-:W-:-:S05]  /*21c0*/  IMAD.WIDE.U32 R50, R32, R51, UR6 ;  /* 0x0000000620327e25 */ /* 0x000fca000f8e0033 */
[----:B------:R-:W4:Y:S04]  /*21d0*/  @!P3 LDG.E.CONSTANT R10, desc[UR12][R50.64+-0xc] ;  /* 0xfffff40c320ab981 */ /* 0x000f28000c1e9900 */
[----:B------:R-:W5:Y:S04]  /*21e0*/  @!P4 LDG.E.CONSTANT R22, desc[UR12][R50.64] ;  /* 0x0000000c3216c981 */ /* 0x000f68000c1e9900 */
[----:B------:R-:W2:Y:S04]  /*21f0*/  @!P5 LDG.E.CONSTANT R40, desc[UR12][R50.64+0xc] ;  /* 0x00000c0c3228d981 */ /* 0x000ea8000c1e9900 */
[----:B----4-:R-:W-:Y:S04]  /*2200*/  @!P3 STS [R21], R10 ;  /* 0x0000000a1500b388 */ /* 0x010fe80000000800 */
[----:B-----5:R-:W-:Y:S04]  /*2210*/  @!P4 STS [R21+0x4], R22 ;  /* 0x000004161500c388 */ /* 0x020fe80000000800 */
[----:B--2---:R-:W-:Y:S01]  /*2220*/  @!P5 STS [R21+0x8], R40 ;  /* 0x000008281500d388 */ /* 0x004fe20000000800 */
[----:B------:R-:W-:Y:S06]  /*2230*/  BAR.SYNC.DEFER_BLOCKING 0x0 ;  /* 0x0000000000007b1d */ /* 0x000fec0000010000 */
[----:B------:R-:W-:Y:S04]  /*2240*/  LDS.64 R28, [R6] ;  /* 0x00000000061c7984 */ /* 0x000fe80000000a00 */
[----:B---3--:R-:W1:Y:S04]  /*2250*/  LDS.128 R12, [R5] ;  /* 0x00000000050c7984 */ /* 0x008e680000000c00 */
[----:B------:R-:W2:Y:S04]  /*2260*/  LDS.64 R30, [R6+0x60] ;  /* 0x00006000061e7984 */ /* 0x000ea80000000a00 */
[----:B------:R-:W3:Y:S04]  /*2270*/  LDS.64 R32, [R6+0xc0] ;  /* 0x0000c00006207984 */ /* 0x000ee80000000a00 */
[----:B------:R-:W4:Y:S01]  /*2280*/  LDS.128 R16, [R5+0x10] ;  /* 0x0000100005107984 */ /* 0x000f220000000c00 */
[----:B-1----:R-:W-:Y:S01]  /*2290*/  FFMA R49, R12, R28, R49 ;  /* 0x0000001c0c317223 */ /* 0x002fe20000000031 */
[C---:B------:R-:W-:Y:S01]  /*22a0*/  FFMA R38, R28.reuse, R13, R23 ;  /* 0x0000000d1c267223 */ /* 0x040fe20000000017 */
[C---:B------:R-:W-:Y:S01]  /*22b0*/  FFMA R45, R28.reuse, R14, R45 ;  /* 0x0000000e1c2d7223 */ /* 0x040fe2000000002d */
[----:B------:R-:W-:Y:S01]  /*22c0*/  FFMA R28, R28, R15, R24 ;  /* 0x0000000f1c1c7223 */ /* 0x000fe20000000018 */
[----:B--2---:R-:W-:Y:S01]  /*22d0*/  FFMA R42, R12, R30, R9 ;  /* 0x0000001e0c2a7223 */ /* 0x004fe20000000009 */
[C---:B------:R-:W-:Y:S01]  /*22e0*/  FFMA R44, R30.reuse, R13, R43 ;  /* 0x0000000d1e2c7223 */ /* 0x040fe2000000002b */
[C---:B------:R-:W-:Y:S01]  /*22f0*/  FFMA R40, R30.reuse, R14, R47 ;  /* 0x0000000e1e287223 */ /* 0x040fe2000000002f */
[----:B------:R-:W-:Y:S01]  /*2300*/  FFMA R30, R30, R15, R8 ;  /* 0x0000000f1e1e7223 */ /* 0x000fe20000000008 */
[----:B---3--:R-:W-:Y:S01]  /*2310*/  FFMA R12, R12, R32, R11 ;  /* 0x000000200c0c7223 */ /* 0x008fe2000000000b */
[C---:B------:R-:W-:Y:S01]  /*2320*/  FFMA R48, R32.reuse, R13, R39 ;  /* 0x0000000d20307223 */ /* 0x040fe20000000027 */
[C---:B------:R-:W-:Y:S01]  /*2330*/  FFMA R46, R32.reuse, R14, R41 ;  /* 0x0000000e202e7223 */ /* 0x040fe20000000029 */
[----:B------:R-:W-:Y:S01]  /*2340*/  FFMA R32, R32, R15, R26 ;  /* 0x0000000f20207223 */ /* 0x000fe2000000001a */
[----:B------:R-:W-:Y:S01]  /*2350*/  LDS.64 R22, [R6+0x8] ;  /* 0x0000080006167984 */ /* 0x000fe20000000a00 */
[C---:B----4-:R-:W-:Y:S01]  /*2360*/  FFMA R41, R16.reuse, R33, R12 ;  /* 0x0000002110297223 */ /* 0x050fe2000000000c */
[C---:B------:R-:W-:Y:S01]  /*2370*/  FFMA R49, R16.reuse, R29, R49 ;  /* 0x0000001d10317223 */ /* 0x040fe20000000031 */
[----:B------:R-:W-:Y:S01]  /*2380*/  FFMA R39, R16, R31, R42 ;  /* 0x0000001f10277223 */ /* 0x000fe2000000002a */
[----:B------:R-:W1:Y:S01]  /*2390*/  LDS.128 R8, [R5+0x20] ;  /* 0x0000200005087984 */ /* 0x000e620000000c00 */
[C---:B------:R-:W-:Y:S01]  /*23a0*/  FFMA R43, R17.reuse, R29, R38 ;  /* 0x0000001d112b7223 */ /* 0x040fe20000000026 */
[C---:B------:R-:W-:Y:S01]  /*23b0*/  FFMA R47, R17.reuse, R31, R44 ;  /* 0x0000001f112f7223 */ /* 0x040fe2000000002c */
[----:B------:R-:W-:Y:S01]  /*23c0*/  FFMA R17, R17, R33, R48 ;  /* 0x0000002111117223 */ /* 0x000fe20000000030 */
[----:B------:R-:W2:Y:S01]  /*23d0*/  LDS.64 R24, [R6+0x68] ;  /* 0x0000680006187984 */ /* 0x000ea20000000a00 */
[CC--:B0-----:R-:W-:Y:S01]  /*23e0*/  FFMA R53, R18.reuse, R29.reuse, R45 ;  /* 0x0000001d12357223 */ /* 0x0c1fe2000000002d */
[C---:B------:R-:W-:Y:S01]  /*23f0*/  FFMA R28, R19.reuse, R29, R28 ;  /* 0x0000001d131c7223 */ /* 0x040fe2000000001c */
[CC--:B------:R-:W-:Y:S01]  /*2400*/  FFMA R51, R18.reuse, R31.reuse, R40 ;  /* 0x0000001f12337223 */ /* 0x0c0fe20000000028 */
[----:B------:R-:W0:Y:S01]  /*2410*/  LDS.64 R26, [R6+0xc8] ;  /* 0x0000c800061a7984 */ /* 0x000e220000000a00 */
[C---:B------:R-:W-:Y:S01]  /*2420*/  FFMA R30, R19.reuse, R31, R30 ;  /* 0x0000001f131e7223 */ /* 0x040fe2000000001e */
[-C--:B------:R-:W-:Y:S01]  /*2430*/  FFMA R45, R18, R33.reuse, R46 ;  /* 0x00000021122d7223 */ /* 0x080fe2000000002e */
[----:B------:R-:W-:Y:S01]  /*2440*/  FFMA R32, R19, R33, R32 ;  /* 0x0000002113207223 */ /* 0x000fe20000000020 */
[----:B------:R-:W3:Y:S01]  /*2450*/  LDS.128 R12, [R5+0x90] ;  /* 0x00009000050c7984 */ /* 0x000ee20000000c00 */
[----:B-1----:R-:W-:Y:S01]  /*2460*/  FFMA R49, R8, R22, R49 ;  /* 0x0000001608317223 */ /* 0x002fe20000000031 */
[C---:B------:R-:W-:Y:S01]  /*2470*/  FFMA R40, R22.reuse, R9, R43 ;  /* 0x0000000916287223 */ /* 0x040fe2000000002b */
[C---:B------:R-:W-:Y:S01]  /*2480*/  FFMA R43, R22.reuse, R10, R53 ;  /* 0x0000000a162b7223 */ /* 0x040fe20000000035 */
[----:B------:R-:W-:Y:S01]  /*2490*/  FFMA R22, R22, R11, R28 ;  /* 0x0000000b16167223 */ /* 0x000fe2000000001c */
[----:B--2---:R-:W-:Y:S01]  /*24a0*/  FFMA R44, R8, R24, R39 ;  /* 0x00000018082c7223 */ /* 0x004fe20000000027 */
[CC--:B------:R-:W-:Y:S01]  /*24b0*/  FFMA R42, R24.reuse, R9.reuse, R47 ;  /* 0x00000009182a7223 */ /* 0x0c0fe2000000002f */
[----:B------:R-:W-:Y:S01]  /*24c0*/  FFMA R38, R24, R10, R51 ;  /* 0x0000000a18267223 */ /* 0x000fe20000000033 */
[----:B------:R-:W-:Y:S01]  /*24d0*/  LDS.64 R28, [R6+0x10] ;  /* 0x00001000061c7984 */ /* 0x000fe20000000a00 */
[----:B0-----:R-:W-:Y:S01]  /*24e0*/  FFMA R48, R8, R26, R41 ;  /* 0x0000001a08307223 */ /* 0x001fe20000000029 */
[----:B------:R-:W-:Y:S01]  /*24f0*/  FFMA R8, R26, R9, R17 ;  /* 0x000000091a087223 */ /* 0x000fe20000000011 */
[-C--:B------:R-:W-:Y:S01]  /*2500*/  FFMA R24, R24, R11.reuse, R30 ;  /* 0x0000000b18187223 */ /* 0x080fe2000000001e */
[----:B------:R-:W0:Y:S01]  /*2510*/  LDS.128 R16, [R5+0xa0] ;  /* 0x0000a00005107984 */ /* 0x000e220000000c00 */
[C---:B------:R-:W-:Y:S01]  /*2520*/  FFMA R46, R26.reuse, R10, R45 ;  /* 0x0000000a1a2e7223 */ /* 0x040fe2000000002d */
[----:B------:R-:W-:Y:S01]  /*2530*/  FFMA R26, R26, R11, R32 ;  /* 0x0000000b1a1a7223 */ /* 0x000fe20000000020 */
[C---:B---3--:R-:W-:Y:S01]  /*2540*/  FFMA R45, R13.reuse, R23, R40 ;  /* 0x000000170d2d7223 */ /* 0x048fe20000000028 */
[----:B------:R-:W1:Y:S01]  /*2550*/  LDS.64 R30, [R6+0x70] ;  /* 0x00007000061e7984 */ /* 0x000e620000000a00 */
[C---:B------:R-:W-:Y:S01]  /*2560*/  FFMA R47, R13.reuse, R25, R42 ;  /* 0x000000190d2f7223 */ /* 0x040fe2000000002a */
[----:B------:R-:W-:Y:S01]  /*2570*/  FFMA R13, R13, R27, R8 ;  /* 0x0000001b0d0d7223 */ /* 0x000fe20000000008 */
[-C--:B------:R-:W-:Y:S01]  /*2580*/  FFMA R49, R12, R23.reuse, R49 ;  /* 0x000000170c317223 */ /* 0x080fe20000000031 */
[----:B------:R-:W2:Y:S01]  /*2590*/  LDS.64 R32, [R6+0xd0] ;  /* 0x0000d00006207984 */ /* 0x000ea20000000a00 */
[-C--:B------:R-:W-:Y:S01]  /*25a0*/  FFMA R43, R14, R23.reuse, R43 ;  /* 0x000000170e2b7223 */ /* 0x080fe2000000002b */
[C---:B------:R-:W-:Y:S01]  /*25b0*/  FFMA R22, R15.reuse, R23, R22 ;  /* 0x000000170f167223 */ /* 0x040fe20000000016 */
[-C--:B------:R-:W-:Y:S01]  /*25c0*/  FFMA R39, R12, R25.reuse, R44 ;  /* 0x000000190c277223 */ /* 0x080fe2000000002c */
[----:B------:R-:W3:Y:S01]  /*25d0*/  LDS.128 R8, [R5+0xb0] ;  /* 0x0000b00005087984 */ /* 0x000ee20000000c00 */
[-C--:B------:R-:W-:Y:S01]  /*25e0*/  FFMA R51, R14, R25.reuse, R38 ;  /* 0x000000190e337223 */ /* 0x080fe20000000026 */
[C---:B------:R-:W-:Y:S01]  /*25f0*/  FFMA R24, R15.reuse, R25, R24 ;  /* 0x000000190f187223 */ /* 0x040fe20000000018 */
[-C--:B------:R-:W-:Y:S01]  /*2600*/  FFMA R41, R12, R27.reuse, R48 ;  /* 0x0000001b0c297223 */ /* 0x080fe20000000030 */
[-C--:B------:R-:W-:Y:S01]  /*2610*/  FFMA R53, R14, R27.reuse, R46 ;  /* 0x0000001b0e357223 */ /* 0x080fe2000000002e */
[----:B------:R-:W-:Y:S01]  /*2620*/  FFMA R26, R15, R27, R26 ;  /* 0x0000001b0f1a7223 */ /* 0x000fe2000000001a */
        /* <DEDUP_REMOVED lines=12> */
[-C--:B---3--:R-:W-:Y:S01]  /*26f0*/  FFMA R16, R8, R29.reuse, R49 ;  /* 0x0000001d08107223 */ /* 0x088fe20000000031 */
[C---:B------:R-:W-:Y:S01]  /*2700*/  FFMA R49, R9.reuse, R29, R12 ;  /* 0x0000001d09317223 */ /* 0x040fe2000000000c */
[C---:B------:R-:W-:Y:S01]  /*2710*/  FFMA R15, R9.reuse, R31, R14 ;  /* 0x0000001f090f7223 */ /* 0x040fe2000000000e */
[----:B------:R-:W-:Y:S01]  /*2720*/  FFMA R47, R10, R29, R43 ;  /* 0x0000001d0a2f7223 */ /* 0x000fe2000000002b */
[C---:B------:R-:W-:Y:S01]  /*2730*/  FFMA R45, R8.reuse, R31, R28 ;  /* 0x0000001f082d7223 */ /* 0x040fe2000000001c */
[-C--:B------:R-:W-:Y:S01]  /*2740*/  FFMA R13, R8, R33.reuse, R30 ;  /* 0x00000021080d7223 */ /* 0x080fe2000000001e */
[----:B------:R-:W-:Y:S01]  /*2750*/  FFMA R41, R9, R33, R38 ;  /* 0x0000002109297223 */ /* 0x000fe20000000026 */
[C---:B------:R-:W-:Y:S01]  /*2760*/  FFMA R27, R10.reuse, R31, R51 ;  /* 0x0000001f0a1b7223 */ /* 0x040fe20000000033 */
[----:B------:R-:W-:Y:S01]  /*2770*/  FFMA R25, R10, R33, R25 ;  /* 0x000000210a197223 */ /* 0x000fe20000000019 */
[C---:B------:R-:W-:Y:S01]  /*2780*/  FFMA R14, R11.reuse, R29, R22 ;  /* 0x0000001d0b0e7223 */ /* 0x040fe20000000016 */
[C---:B------:R-:W-:Y:S01]  /*2790*/  FFMA R12, R11.reuse, R31, R24 ;  /* 0x0000001f0b0c7223 */ /* 0x040fe20000000018 */
[----:B------:R-:W-:Y:S01]  /*27a0*/  FFMA R42, R11, R33, R26 ;  /* 0x000000210b2a7223 */ /* 0x000fe2000000001a */
[----:B------:R-:W-:Y:S01]  /*27b0*/  MOV R43, R16 ;  /* 0x00000010002b7202 */ /* 0x000fe20000000f00 */
[----:B------:R-:W-:Y:S06]  /*27c0*/  BRA.U UP0, `(.L_x_36) ;  /* 0xffffffdd006c7547 */ /* 0x000fec000b83ffff */
[----:B------:R-:W0:Y:S01]  /*27d0*/  S2R R3, SR_TID.Z ;  /* 0x0000000000037919 */ /* 0x000e220000002300 */
[----:B------:R-:W1:Y:S01]  /*27e0*/  LDC.64 R4, c[0x0][0x390] ;  /* 0x0000e400ff047b82 */ /* 0x000e620000000a00 */
[----:B------:R-:W-:Y:S02]  /*27f0*/  HFMA2 R6, -RZ, RZ, 0, 4.673004150390625e-05 ;  /* 0x00000310ff067431 */ /* 0x000fe400000001ff */
[----:B0-----:R-:W-:-:S04]  /*2800*/  IMAD R3, R2, 0xc, R3 ;  /* 0x0000000c02037824 */ /* 0x001fc800078e0203 */
[----:B------:R-:W-:-:S04]  /*2810*/  IMAD R3, R3, R6, UR9 ;  /* 0x0000000903037e24 */ /* 0x000fc8000f8e0206 */
[----:B------:R-:W-:-:S05]  /*2820*/  IMAD R3, R0, 0x1c, R3 ;  /* 0x0000001c00037824 */ /* 0x000fca00078e0203 */
[----:B------:R-:W-:-:S05]  /*2830*/  IADD3 R3, PT, PT, R3, UR5, RZ ;  /* 0x0000000503037c10 */ /* 0x000fca000fffe0ff */
[----:B-1----:R-:W-:-:S05]  /*2840*/  IMAD.WIDE.U32 R2, R3, 0x4, R4 ;  /* 0x0000000403027825 */ /* 0x002fca00078e0004 */
[----:B------:R-:W-:Y:S04]  /*2850*/  STG.E desc[UR12][R2.64], R16 ;  /* 0x0000001002007986 */ /* 0x000fe8000c10190c */
        /* <DEDUP_REMOVED lines=10> */
[----:B------:R-:W-:Y:S01]  /*2900*/  STG.E desc[UR12][R2.64+0x620c], R42 ;  /* 0x00620c2a02007986 */ /* 0x000fe2000c10190c */
[----:B------:R-:W-:Y:S05]  /*2910*/  EXIT ;  /* 0x000000000000794d */ /* 0x000fea0003800000 */
.L_x_37:
[----:B------:R-:W-:-:S00]  /*2920*/  BRA `(.L_x_37) ;  /* 0xfffffffc00fc7947 */ /* 0x000fc0000383ffff */
[----:B------:R-:W-:-:S00]  /*2930*/  NOP ;  /* 0x0000000000007918 */ /* 0x000fc00000000000 */
        /* <DEDUP_REMOVED lines=12> */
.L_x_38:


//--------------------- .nv.shared.default_function_kernel0 --------------------------
	.section	.nv.shared.default_function_kernel0,"aw",@nobits
	.sectionflags	@""
	.align	4
.nv.shared.default_function_kernel0:
	.zero		1600


//--------------------- .nv.shared.reserved.0     --------------------------
	.section	.nv.shared.reserved.0,"aw",@nobits
	.weak		__nv_reservedSMEM_offset_0_alias
	.size		__nv_reservedSMEM_offset_0_alias, 0, 64
	.other		__nv_reservedSMEM_offset_0_alias,@"STO_CUDA_RESERVED_SHARED STV_DEFAULT"
__nv_reservedSMEM_offset_0_alias:
	.zero		0
	.zero		64


//--------------------- .nv.constant0.default_function_kernel0 --------------------------
	.section	.nv.constant0.default_function_kernel0,"a",@progbits
	.sectionflags	@""
	.align	4
.nv.constant0.default_function_kernel0:
	.zero		920


//--------------------- SYMBOLS --------------------------

	.type		.nv.reservedSmem.offset0,@object
	.size		.nv.reservedSmem.offset0,0x4
	.type		.nv.reservedSmem.cap,@object
	.size		.nv.reservedSmem.cap,0x4
